//
// Generated by NVIDIA NVVM Compiler
//
// Compiler Build ID: CL-36424714
// Cuda compilation tools, release 13.0, V13.0.88
// Based on NVVM 20.0.0
//

.version 9.0
.target sm_100
.address_size 64

	// .globl	_Z15MatrixMulKernelPfS_S_iii
.extern .shared .align 16 .b8 shared_mem[];

.visible .entry _Z15MatrixMulKernelPfS_S_iii(
	.param .u64 .ptr .align 1 _Z15MatrixMulKernelPfS_S_iii_param_0,
	.param .u64 .ptr .align 1 _Z15MatrixMulKernelPfS_S_iii_param_1,
	.param .u64 .ptr .align 1 _Z15MatrixMulKernelPfS_S_iii_param_2,
	.param .u32 _Z15MatrixMulKernelPfS_S_iii_param_3,
	.param .u32 _Z15MatrixMulKernelPfS_S_iii_param_4,
	.param .u32 _Z15MatrixMulKernelPfS_S_iii_param_5
)
{
	.reg .pred 	%p<13>;
	.reg .b32 	%r<43>;
	.reg .b32 	%f<68>;
	.reg .b64 	%rd<53>;

	ld.param.u64 	%rd6, [_Z15MatrixMulKernelPfS_S_iii_param_0];
	ld.param.u64 	%rd7, [_Z15MatrixMulKernelPfS_S_iii_param_1];
	ld.param.u64 	%rd8, [_Z15MatrixMulKernelPfS_S_iii_param_2];
	ld.param.u32 	%r20, [_Z15MatrixMulKernelPfS_S_iii_param_3];
	ld.param.u32 	%r18, [_Z15MatrixMulKernelPfS_S_iii_param_4];
	ld.param.u32 	%r19, [_Z15MatrixMulKernelPfS_S_iii_param_5];
	cvta.to.global.u64 	%rd1, %rd8;
	cvta.to.global.u64 	%rd2, %rd7;
	mov.u32 	%r22, %ctaid.x;
	mov.u32 	%r23, %ntid.x;
	mov.u32 	%r24, %tid.x;
	mad.lo.s32 	%r1, %r22, %r23, %r24;
	mov.u32 	%r25, %ctaid.y;
	mov.u32 	%r26, %ntid.y;
	mov.u32 	%r27, %tid.y;
	mad.lo.s32 	%r28, %r25, %r26, %r27;
	setp.ge.s32 	%p1, %r1, %r18;
	setp.ge.s32 	%p2, %r28, %r20;
	or.pred  	%p3, %p1, %p2;
	@%p3 bra 	$L__BB0_14;
	setp.lt.s32 	%p4, %r19, 1;
	mov.f32 	%f67, 0f00000000;
	@%p4 bra 	$L__BB0_13;
	mul.lo.s32 	%r3, %r19, %r28;
	and.b32  	%r4, %r19, 7;
	setp.lt.u32 	%p5, %r19, 8;
	mov.f32 	%f67, 0f00000000;
	mov.b32 	%r41, 0;
	@%p5 bra 	$L__BB0_5;
	and.b32  	%r41, %r19, 2147483640;
	neg.s32 	%r39, %r41;
	shl.b32 	%r7, %r18, 3;
	mul.wide.u32 	%rd9, %r3, 4;
	add.s64 	%rd10, %rd9, %rd2;
	add.s64 	%rd52, %rd10, 16;
	mov.f32 	%f67, 0f00000000;
	mul.wide.s32 	%rd13, %r18, 4;
	mov.u32 	%r38, %r1;
$L__BB0_4:
	.pragma "nounroll";
	ld.global.f32 	%f17, [%rd52+-16];
	mul.wide.s32 	%rd11, %r38, 4;
	add.s64 	%rd12, %rd1, %rd11;
	ld.global.f32 	%f18, [%rd12];
	fma.rn.f32 	%f19, %f17, %f18, %f67;
	ld.global.f32 	%f20, [%rd52+-12];
	add.s64 	%rd14, %rd12, %rd13;
	ld.global.f32 	%f21, [%rd14];
	fma.rn.f32 	%f22, %f20, %f21, %f19;
	ld.global.f32 	%f23, [%rd52+-8];
	add.s64 	%rd15, %rd14, %rd13;
	ld.global.f32 	%f24, [%rd15];
	fma.rn.f32 	%f25, %f23, %f24, %f22;
	ld.global.f32 	%f26, [%rd52+-4];
	add.s64 	%rd16, %rd15, %rd13;
	ld.global.f32 	%f27, [%rd16];
	fma.rn.f32 	%f28, %f26, %f27, %f25;
	ld.global.f32 	%f29, [%rd52];
	add.s64 	%rd17, %rd16, %rd13;
	ld.global.f32 	%f30, [%rd17];
	fma.rn.f32 	%f31, %f29, %f30, %f28;
	ld.global.f32 	%f32, [%rd52+4];
	add.s64 	%rd18, %rd17, %rd13;
	ld.global.f32 	%f33, [%rd18];
	fma.rn.f32 	%f34, %f32, %f33, %f31;
	ld.global.f32 	%f35, [%rd52+8];
	add.s64 	%rd19, %rd18, %rd13;
	ld.global.f32 	%f36, [%rd19];
	fma.rn.f32 	%f37, %f35, %f36, %f34;
	ld.global.f32 	%f38, [%rd52+12];
	add.s64 	%rd20, %rd19, %rd13;
	ld.global.f32 	%f39, [%rd20];
	fma.rn.f32 	%f67, %f38, %f39, %f37;
	add.s32 	%r39, %r39, 8;
	add.s32 	%r38, %r38, %r7;
	add.s64 	%rd52, %rd52, 32;
	setp.ne.s32 	%p6, %r39, 0;
	@%p6 bra 	$L__BB0_4;
$L__BB0_5:
	setp.eq.s32 	%p7, %r4, 0;
	@%p7 bra 	$L__BB0_13;
	and.b32  	%r13, %r19, 3;
	setp.lt.u32 	%p8, %r4, 4;
	@%p8 bra 	$L__BB0_8;
	add.s32 	%r30, %r41, %r3;
	mul.wide.u32 	%rd21, %r30, 4;
	add.s64 	%rd22, %rd2, %rd21;
	ld.global.f32 	%f41, [%rd22];
	mad.lo.s32 	%r31, %r41, %r18, %r1;
	mul.wide.s32 	%rd23, %r31, 4;
	add.s64 	%rd24, %rd1, %rd23;
	ld.global.f32 	%f42, [%rd24];
	fma.rn.f32 	%f43, %f41, %f42, %f67;
	cvt.u64.u32 	%rd25, %r3;
	cvt.u64.u32 	%rd26, %r41;
	add.s64 	%rd27, %rd26, %rd25;
	shl.b64 	%rd28, %rd27, 2;
	add.s64 	%rd29, %rd2, %rd28;
	ld.global.f32 	%f44, [%rd29+4];
	mul.wide.s32 	%rd30, %r18, 4;
	add.s64 	%rd31, %rd24, %rd30;
	ld.global.f32 	%f45, [%rd31];
	fma.rn.f32 	%f46, %f44, %f45, %f43;
	ld.global.f32 	%f47, [%rd29+8];
	add.s64 	%rd32, %rd31, %rd30;
	ld.global.f32 	%f48, [%rd32];
	fma.rn.f32 	%f49, %f47, %f48, %f46;
	ld.global.f32 	%f50, [%rd29+12];
	add.s64 	%rd33, %rd32, %rd30;
	ld.global.f32 	%f51, [%rd33];
	fma.rn.f32 	%f67, %f50, %f51, %f49;
	add.s32 	%r41, %r41, 4;
$L__BB0_8:
	setp.eq.s32 	%p9, %r13, 0;
	@%p9 bra 	$L__BB0_13;
	setp.eq.s32 	%p10, %r13, 1;
	@%p10 bra 	$L__BB0_11;
	add.s32 	%r32, %r41, %r3;
	mul.wide.u32 	%rd34, %r32, 4;
	add.s64 	%rd35, %rd2, %rd34;
	ld.global.f32 	%f53, [%rd35];
	mad.lo.s32 	%r33, %r41, %r18, %r1;
	mul.wide.s32 	%rd36, %r33, 4;
	add.s64 	%rd37, %rd1, %rd36;
	ld.global.f32 	%f54, [%rd37];
	fma.rn.f32 	%f55, %f53, %f54, %f67;
	cvt.u64.u32 	%rd38, %r3;
	cvt.u64.u32 	%rd39, %r41;
	add.s64 	%rd40, %rd39, %rd38;
	shl.b64 	%rd41, %rd40, 2;
	add.s64 	%rd42, %rd2, %rd41;
	ld.global.f32 	%f56, [%rd42+4];
	mul.wide.s32 	%rd43, %r18, 4;
	add.s64 	%rd44, %rd37, %rd43;
	ld.global.f32 	%f57, [%rd44];
	fma.rn.f32 	%f67, %f56, %f57, %f55;
	add.s32 	%r41, %r41, 2;
$L__BB0_11:
	and.b32  	%r34, %r19, 1;
	setp.eq.b32 	%p11, %r34, 1;
	not.pred 	%p12, %p11;
	@%p12 bra 	$L__BB0_13;
	add.s32 	%r35, %r41, %r3;
	mul.wide.u32 	%rd45, %r35, 4;
	add.s64 	%rd46, %rd2, %rd45;
	ld.global.f32 	%f58, [%rd46];
	mad.lo.s32 	%r36, %r41, %r18, %r1;
	mul.wide.s32 	%rd47, %r36, 4;
	add.s64 	%rd48, %rd1, %rd47;
	ld.global.f32 	%f59, [%rd48];
	fma.rn.f32 	%f67, %f58, %f59, %f67;
$L__BB0_13:
	mad.lo.s32 	%r37, %r18, %r28, %r1;
	cvta.to.global.u64 	%rd49, %rd6;
	mul.wide.s32 	%rd50, %r37, 4;
	add.s64 	%rd51, %rd49, %rd50;
	st.global.f32 	[%rd51], %f67;
$L__BB0_14:
	ret;

}
	// .globl	_Z15matrixMulKernelPfS_S_iii
.visible .entry _Z15matrixMulKernelPfS_S_iii(
	.param .u64 .ptr .align 1 _Z15matrixMulKernelPfS_S_iii_param_0,
	.param .u64 .ptr .align 1 _Z15matrixMulKernelPfS_S_iii_param_1,
	.param .u64 .ptr .align 1 _Z15matrixMulKernelPfS_S_iii_param_2,
	.param .u32 _Z15matrixMulKernelPfS_S_iii_param_3,
	.param .u32 _Z15matrixMulKernelPfS_S_iii_param_4,
	.param .u32 _Z15matrixMulKernelPfS_S_iii_param_5
)
{
	.reg .pred 	%p<21>;
	.reg .b32 	%r<108>;
	.reg .b32 	%f<79>;
	.reg .b64 	%rd<13>;

	ld.param.u64 	%rd3, [_Z15matrixMulKernelPfS_S_iii_param_0];
	ld.param.u64 	%rd4, [_Z15matrixMulKernelPfS_S_iii_param_1];
	ld.param.u64 	%rd5, [_Z15matrixMulKernelPfS_S_iii_param_2];
	ld.param.u32 	%r38, [_Z15matrixMulKernelPfS_S_iii_param_3];
	ld.param.u32 	%r39, [_Z15matrixMulKernelPfS_S_iii_param_4];
	ld.param.u32 	%r40, [_Z15matrixMulKernelPfS_S_iii_param_5];
	mov.u32 	%r1, %ntid.x;
	mov.u32 	%r2, %ntid.y;
	mov.u32 	%r3, %tid.x;
	mov.u32 	%r4, %tid.y;
	mov.u32 	%r41, %ctaid.x;
	mad.lo.s32 	%r5, %r41, %r1, %r3;
	mov.u32 	%r42, %ctaid.y;
	mad.lo.s32 	%r6, %r42, %r2, %r4;
	add.s32 	%r43, %r1, %r40;
	add.s32 	%r44, %r43, -1;
	div.u32 	%r7, %r44, %r1;
	setp.lt.s32 	%p1, %r7, 1;
	mov.f32 	%f77, 0f00000000;
	@%p1 bra 	$L__BB1_19;
	mul.lo.s32 	%r46, %r1, %r2;
	shl.b32 	%r47, %r46, 2;
	mov.u32 	%r48, shared_mem;
	add.s32 	%r8, %r48, %r47;
	mul.lo.s32 	%r9, %r4, %r1;
	mul.lo.s32 	%r10, %r40, %r6;
	shl.b32 	%r49, %r3, 2;
	add.s32 	%r50, %r47, %r49;
	add.s32 	%r11, %r48, %r50;
	shl.b32 	%r12, %r1, 2;
	cvta.to.global.u64 	%rd1, %rd4;
	cvta.to.global.u64 	%rd2, %rd5;
	mov.f32 	%f77, 0f00000000;
	mov.b32 	%r101, 0;
	mov.u32 	%r100, %r40;
$L__BB1_2:
	setp.ge.s32 	%p2, %r6, %r38;
	min.u32 	%r15, %r1, %r100;
	max.u32 	%r16, %r15, 1;
	and.b32  	%r17, %r16, 7;
	mul.lo.s32 	%r18, %r101, %r1;
	add.s32 	%r19, %r18, %r3;
	setp.ge.s32 	%p3, %r19, %r40;
	mov.f32 	%f68, 0f00000000;
	or.pred  	%p4, %p2, %p3;
	@%p4 bra 	$L__BB1_4;
	add.s32 	%r51, %r19, %r10;
	mul.wide.s32 	%rd6, %r51, 4;
	add.s64 	%rd7, %rd1, %rd6;
	ld.global.f32 	%f68, [%rd7];
$L__BB1_4:
	setp.ge.s32 	%p5, %r5, %r39;
	add.s32 	%r52, %r9, %r3;
	shl.b32 	%r53, %r52, 2;
	mov.u32 	%r54, shared_mem;
	add.s32 	%r55, %r54, %r53;
	st.shared.f32 	[%r55], %f68;
	add.s32 	%r20, %r18, %r4;
	setp.ge.s32 	%p6, %r20, %r40;
	mov.f32 	%f69, 0f00000000;
	or.pred  	%p7, %p5, %p6;
	@%p7 bra 	$L__BB1_6;
	mad.lo.s32 	%r56, %r20, %r39, %r5;
	mul.wide.s32 	%rd8, %r56, 4;
	add.s64 	%rd9, %rd2, %rd8;
	ld.global.f32 	%f69, [%rd9];
$L__BB1_6:
	add.s32 	%r59, %r8, %r53;
	st.shared.f32 	[%r59], %f69;
	bar.sync 	0;
	setp.eq.s32 	%p8, %r40, %r18;
	@%p8 bra 	$L__BB1_18;
	setp.lt.u32 	%p9, %r15, 8;
	mov.b32 	%r106, 0;
	@%p9 bra 	$L__BB1_10;
	shl.b32 	%r61, %r9, 2;
	mov.u32 	%r62, shared_mem;
	add.s32 	%r63, %r61, %r62;
	add.s32 	%r102, %r63, 16;
	and.b32  	%r64, %r16, -8;
	neg.s32 	%r104, %r64;
	mov.u32 	%r103, %r11;
$L__BB1_9:
	.pragma "nounroll";
	and.b32  	%r106, %r16, 2040;
	ld.shared.f32 	%f24, [%r102+-16];
	ld.shared.f32 	%f25, [%r103];
	fma.rn.f32 	%f26, %f24, %f25, %f77;
	ld.shared.f32 	%f27, [%r102+-12];
	add.s32 	%r65, %r103, %r12;
	ld.shared.f32 	%f28, [%r65];
	fma.rn.f32 	%f29, %f27, %f28, %f26;
	ld.shared.f32 	%f30, [%r102+-8];
	add.s32 	%r66, %r65, %r12;
	ld.shared.f32 	%f31, [%r66];
	fma.rn.f32 	%f32, %f30, %f31, %f29;
	ld.shared.f32 	%f33, [%r102+-4];
	add.s32 	%r67, %r66, %r12;
	ld.shared.f32 	%f34, [%r67];
	fma.rn.f32 	%f35, %f33, %f34, %f32;
	ld.shared.f32 	%f36, [%r102];
	add.s32 	%r68, %r67, %r12;
	ld.shared.f32 	%f37, [%r68];
	fma.rn.f32 	%f38, %f36, %f37, %f35;
	ld.shared.f32 	%f39, [%r102+4];
	add.s32 	%r69, %r68, %r12;
	ld.shared.f32 	%f40, [%r69];
	fma.rn.f32 	%f41, %f39, %f40, %f38;
	ld.shared.f32 	%f42, [%r102+8];
	add.s32 	%r70, %r69, %r12;
	ld.shared.f32 	%f43, [%r70];
	fma.rn.f32 	%f44, %f42, %f43, %f41;
	ld.shared.f32 	%f45, [%r102+12];
	add.s32 	%r71, %r70, %r12;
	ld.shared.f32 	%f46, [%r71];
	fma.rn.f32 	%f77, %f45, %f46, %f44;
	add.s32 	%r104, %r104, 8;
	shl.b32 	%r72, %r1, 5;
	add.s32 	%r103, %r103, %r72;
	add.s32 	%r102, %r102, 32;
	setp.ne.s32 	%p10, %r104, 0;
	@%p10 bra 	$L__BB1_9;
$L__BB1_10:
	setp.eq.s32 	%p11, %r17, 0;
	@%p11 bra 	$L__BB1_18;
	setp.lt.u32 	%p12, %r17, 4;
	@%p12 bra 	$L__BB1_13;
	add.s32 	%r73, %r106, %r9;
	shl.b32 	%r74, %r73, 2;
	mov.u32 	%r75, shared_mem;
	add.s32 	%r76, %r75, %r74;
	ld.shared.f32 	%f48, [%r76];
	mad.lo.s32 	%r77, %r106, %r1, %r3;
	shl.b32 	%r78, %r77, 2;
	add.s32 	%r79, %r8, %r78;
	ld.shared.f32 	%f49, [%r79];
	fma.rn.f32 	%f50, %f48, %f49, %f77;
	ld.shared.f32 	%f51, [%r76+4];
	add.s32 	%r80, %r79, %r12;
	ld.shared.f32 	%f52, [%r80];
	fma.rn.f32 	%f53, %f51, %f52, %f50;
	ld.shared.f32 	%f54, [%r76+8];
	add.s32 	%r81, %r80, %r12;
	ld.shared.f32 	%f55, [%r81];
	fma.rn.f32 	%f56, %f54, %f55, %f53;
	ld.shared.f32 	%f57, [%r76+12];
	add.s32 	%r82, %r81, %r12;
	ld.shared.f32 	%f58, [%r82];
	fma.rn.f32 	%f77, %f57, %f58, %f56;
	add.s32 	%r106, %r106, 4;
$L__BB1_13:
	and.b32  	%r33, %r16, 3;
	setp.eq.s32 	%p13, %r33, 0;
	@%p13 bra 	$L__BB1_18;
	setp.eq.s32 	%p14, %r33, 1;
	@%p14 bra 	$L__BB1_16;
	add.s32 	%r83, %r106, %r9;
	shl.b32 	%r84, %r83, 2;
	mov.u32 	%r85, shared_mem;
	add.s32 	%r86, %r85, %r84;
	ld.shared.f32 	%f60, [%r86];
	mad.lo.s32 	%r87, %r106, %r1, %r3;
	shl.b32 	%r88, %r87, 2;
	add.s32 	%r89, %r8, %r88;
	ld.shared.f32 	%f61, [%r89];
	fma.rn.f32 	%f62, %f60, %f61, %f77;
	ld.shared.f32 	%f63, [%r86+4];
	add.s32 	%r90, %r89, %r12;
	ld.shared.f32 	%f64, [%r90];
	fma.rn.f32 	%f77, %f63, %f64, %f62;
	add.s32 	%r106, %r106, 2;
$L__BB1_16:
	and.b32  	%r91, %r16, 1;
	setp.eq.b32 	%p15, %r91, 1;
	not.pred 	%p16, %p15;
	@%p16 bra 	$L__BB1_18;
	add.s32 	%r92, %r106, %r9;
	shl.b32 	%r93, %r92, 2;
	mov.u32 	%r94, shared_mem;
	add.s32 	%r95, %r94, %r93;
	ld.shared.f32 	%f65, [%r95];
	mad.lo.s32 	%r96, %r106, %r1, %r3;
	shl.b32 	%r97, %r96, 2;
	add.s32 	%r98, %r8, %r97;
	ld.shared.f32 	%f66, [%r98];
	fma.rn.f32 	%f77, %f65, %f66, %f77;
$L__BB1_18:
	bar.sync 	0;
	add.s32 	%r101, %r101, 1;
	sub.s32 	%r100, %r100, %r1;
	setp.ne.s32 	%p17, %r101, %r7;
	@%p17 bra 	$L__BB1_2;
$L__BB1_19:
	setp.ge.s32 	%p18, %r6, %r38;
	setp.ge.s32 	%p19, %r5, %r39;
	or.pred  	%p20, %p18, %p19;
	@%p20 bra 	$L__BB1_21;
	mad.lo.s32 	%r99, %r39, %r6, %r5;
	cvta.to.global.u64 	%rd10, %rd3;
	mul.wide.s32 	%rd11, %r99, 4;
	add.s64 	%rd12, %rd10, %rd11;
	st.global.f32 	[%rd12], %f77;
$L__BB1_21:
	ret;

}
	// .globl	_Z21MatrixVectorMulKernelPfS_S_i
.visible .entry _Z21MatrixVectorMulKernelPfS_S_i(
	.param .u64 .ptr .align 1 _Z21MatrixVectorMulKernelPfS_S_i_param_0,
	.param .u64 .ptr .align 1 _Z21MatrixVectorMulKernelPfS_S_i_param_1,
	.param .u64 .ptr .align 1 _Z21MatrixVectorMulKernelPfS_S_i_param_2,
	.param .u32 _Z21MatrixVectorMulKernelPfS_S_i_param_3
)
{
	.reg .pred 	%p<11>;
	.reg .b32 	%r<37>;
	.reg .b32 	%f<112>;
	.reg .b64 	%rd<31>;

	ld.param.u64 	%rd10, [_Z21MatrixVectorMulKernelPfS_S_i_param_0];
	ld.param.u64 	%rd11, [_Z21MatrixVectorMulKernelPfS_S_i_param_1];
	ld.param.u64 	%rd12, [_Z21MatrixVectorMulKernelPfS_S_i_param_2];
	ld.param.u32 	%r23, [_Z21MatrixVectorMulKernelPfS_S_i_param_3];
	cvta.to.global.u64 	%rd1, %rd12;
	cvta.to.global.u64 	%rd2, %rd11;
	mov.u32 	%r24, %ctaid.x;
	mov.u32 	%r25, %ntid.x;
	mov.u32 	%r26, %tid.x;
	mad.lo.s32 	%r1, %r24, %r25, %r26;
	setp.ge.s32 	%p1, %r1, %r23;
	@%p1 bra 	$L__BB2_15;
	setp.lt.s32 	%p2, %r23, 1;
	mov.f32 	%f111, 0f00000000;
	@%p2 bra 	$L__BB2_14;
	mul.lo.s32 	%r2, %r23, %r1;
	and.b32  	%r3, %r23, 15;
	setp.lt.u32 	%p3, %r23, 16;
	mov.f32 	%f111, 0f00000000;
	mov.b32 	%r33, 0;
	@%p3 bra 	$L__BB2_5;
	and.b32  	%r33, %r23, 2147483632;
	neg.s32 	%r31, %r33;
	add.s64 	%rd3, %rd2, 32;
	add.s64 	%rd29, %rd1, 32;
	mov.f32 	%f111, 0f00000000;
	mov.u32 	%r30, %r2;
$L__BB2_4:
	.pragma "nounroll";
	mul.wide.s32 	%rd13, %r30, 4;
	add.s64 	%rd14, %rd3, %rd13;
	ld.global.f32 	%f18, [%rd14+-32];
	ld.global.f32 	%f19, [%rd29+-32];
	fma.rn.f32 	%f20, %f18, %f19, %f111;
	ld.global.f32 	%f21, [%rd14+-28];
	ld.global.f32 	%f22, [%rd29+-28];
	fma.rn.f32 	%f23, %f21, %f22, %f20;
	ld.global.f32 	%f24, [%rd14+-24];
	ld.global.f32 	%f25, [%rd29+-24];
	fma.rn.f32 	%f26, %f24, %f25, %f23;
	ld.global.f32 	%f27, [%rd14+-20];
	ld.global.f32 	%f28, [%rd29+-20];
	fma.rn.f32 	%f29, %f27, %f28, %f26;
	ld.global.f32 	%f30, [%rd14+-16];
	ld.global.f32 	%f31, [%rd29+-16];
	fma.rn.f32 	%f32, %f30, %f31, %f29;
	ld.global.f32 	%f33, [%rd14+-12];
	ld.global.f32 	%f34, [%rd29+-12];
	fma.rn.f32 	%f35, %f33, %f34, %f32;
	ld.global.f32 	%f36, [%rd14+-8];
	ld.global.f32 	%f37, [%rd29+-8];
	fma.rn.f32 	%f38, %f36, %f37, %f35;
	ld.global.f32 	%f39, [%rd14+-4];
	ld.global.f32 	%f40, [%rd29+-4];
	fma.rn.f32 	%f41, %f39, %f40, %f38;
	ld.global.f32 	%f42, [%rd14];
	ld.global.f32 	%f43, [%rd29];
	fma.rn.f32 	%f44, %f42, %f43, %f41;
	ld.global.f32 	%f45, [%rd14+4];
	ld.global.f32 	%f46, [%rd29+4];
	fma.rn.f32 	%f47, %f45, %f46, %f44;
	ld.global.f32 	%f48, [%rd14+8];
	ld.global.f32 	%f49, [%rd29+8];
	fma.rn.f32 	%f50, %f48, %f49, %f47;
	ld.global.f32 	%f51, [%rd14+12];
	ld.global.f32 	%f52, [%rd29+12];
	fma.rn.f32 	%f53, %f51, %f52, %f50;
	ld.global.f32 	%f54, [%rd14+16];
	ld.global.f32 	%f55, [%rd29+16];
	fma.rn.f32 	%f56, %f54, %f55, %f53;
	ld.global.f32 	%f57, [%rd14+20];
	ld.global.f32 	%f58, [%rd29+20];
	fma.rn.f32 	%f59, %f57, %f58, %f56;
	ld.global.f32 	%f60, [%rd14+24];
	ld.global.f32 	%f61, [%rd29+24];
	fma.rn.f32 	%f62, %f60, %f61, %f59;
	ld.global.f32 	%f63, [%rd14+28];
	ld.global.f32 	%f64, [%rd29+28];
	fma.rn.f32 	%f111, %f63, %f64, %f62;
	add.s32 	%r31, %r31, 16;
	add.s32 	%r30, %r30, 16;
	add.s64 	%rd29, %rd29, 64;
	setp.ne.s32 	%p4, %r31, 0;
	@%p4 bra 	$L__BB2_4;
$L__BB2_5:
	setp.eq.s32 	%p5, %r3, 0;
	@%p5 bra 	$L__BB2_14;
	and.b32  	%r11, %r23, 7;
	setp.lt.u32 	%p6, %r3, 8;
	@%p6 bra 	$L__BB2_8;
	add.s32 	%r28, %r33, %r2;
	mul.wide.s32 	%rd15, %r28, 4;
	add.s64 	%rd16, %rd2, %rd15;
	ld.global.f32 	%f66, [%rd16];
	mul.wide.u32 	%rd17, %r33, 4;
	add.s64 	%rd18, %rd1, %rd17;
	ld.global.f32 	%f67, [%rd18];
	fma.rn.f32 	%f68, %f66, %f67, %f111;
	ld.global.f32 	%f69, [%rd16+4];
	ld.global.f32 	%f70, [%rd18+4];
	fma.rn.f32 	%f71, %f69, %f70, %f68;
	ld.global.f32 	%f72, [%rd16+8];
	ld.global.f32 	%f73, [%rd18+8];
	fma.rn.f32 	%f74, %f72, %f73, %f71;
	ld.global.f32 	%f75, [%rd16+12];
	ld.global.f32 	%f76, [%rd18+12];
	fma.rn.f32 	%f77, %f75, %f76, %f74;
	ld.global.f32 	%f78, [%rd16+16];
	ld.global.f32 	%f79, [%rd18+16];
	fma.rn.f32 	%f80, %f78, %f79, %f77;
	ld.global.f32 	%f81, [%rd16+20];
	ld.global.f32 	%f82, [%rd18+20];
	fma.rn.f32 	%f83, %f81, %f82, %f80;
	ld.global.f32 	%f84, [%rd16+24];
	ld.global.f32 	%f85, [%rd18+24];
	fma.rn.f32 	%f86, %f84, %f85, %f83;
	ld.global.f32 	%f87, [%rd16+28];
	ld.global.f32 	%f88, [%rd18+28];
	fma.rn.f32 	%f111, %f87, %f88, %f86;
	add.s32 	%r33, %r33, 8;
$L__BB2_8:
	setp.eq.s32 	%p7, %r11, 0;
	@%p7 bra 	$L__BB2_14;
	and.b32  	%r14, %r23, 3;
	setp.lt.u32 	%p8, %r11, 4;
	@%p8 bra 	$L__BB2_11;
	add.s32 	%r29, %r33, %r2;
	mul.wide.s32 	%rd19, %r29, 4;
	add.s64 	%rd20, %rd2, %rd19;
	ld.global.f32 	%f90, [%rd20];
	mul.wide.u32 	%rd21, %r33, 4;
	add.s64 	%rd22, %rd1, %rd21;
	ld.global.f32 	%f91, [%rd22];
	fma.rn.f32 	%f92, %f90, %f91, %f111;
	ld.global.f32 	%f93, [%rd20+4];
	ld.global.f32 	%f94, [%rd22+4];
	fma.rn.f32 	%f95, %f93, %f94, %f92;
	ld.global.f32 	%f96, [%rd20+8];
	ld.global.f32 	%f97, [%rd22+8];
	fma.rn.f32 	%f98, %f96, %f97, %f95;
	ld.global.f32 	%f99, [%rd20+12];
	ld.global.f32 	%f100, [%rd22+12];
	fma.rn.f32 	%f111, %f99, %f100, %f98;
	add.s32 	%r33, %r33, 4;
$L__BB2_11:
	setp.eq.s32 	%p9, %r14, 0;
	@%p9 bra 	$L__BB2_14;
	mul.wide.u32 	%rd23, %r33, 4;
	add.s64 	%rd30, %rd1, %rd23;
	add.s32 	%r36, %r33, %r2;
	neg.s32 	%r35, %r14;
$L__BB2_13:
	.pragma "nounroll";
	mul.wide.s32 	%rd24, %r36, 4;
	add.s64 	%rd25, %rd2, %rd24;
	ld.global.f32 	%f101, [%rd25];
	ld.global.f32 	%f102, [%rd30];
	fma.rn.f32 	%f111, %f101, %f102, %f111;
	add.s64 	%rd30, %rd30, 4;
	add.s32 	%r36, %r36, 1;
	add.s32 	%r35, %r35, 1;
	setp.ne.s32 	%p10, %r35, 0;
	@%p10 bra 	$L__BB2_13;
$L__BB2_14:
	cvta.to.global.u64 	%rd26, %rd10;
	mul.wide.s32 	%rd27, %r1, 4;
	add.s64 	%rd28, %rd26, %rd27;
	st.global.f32 	[%rd28], %f111;
$L__BB2_15:
	ret;

}


// ===== COMPILED SASS (sm_100) =====

	.target	sm_100

	.elftype	@"ET_EXEC"


//--------------------- .note.nv.tkinfo           --------------------------
	.section	.note.nv.tkinfo,"",@"SHT_NOTE"
	.sectionflags	@"SHF_NOTE_NV_TKINFO"
	.tkinfo
        /*0018*/ 	.word	0x00000002
        /*0030*/ 	.string	""
        /*0030*/ 	.string	"ptxas"
        /*0030*/ 	.string	"Cuda compilation tools, release 13.0, V13.0.88"
        /*0030*/ 	.string	"Build cuda_13.0.r13.0/compiler.36424714_0"
        /*0030*/ 	.string	"-arch sm_100 -m 64 "



//--------------------- .note.nv.cuinfo           --------------------------
	.section	.note.nv.cuinfo,"",@"SHT_NOTE"
	.sectionflags	@"SHF_NOTE_NV_CUINFO"
        /*0018*/ 	.short	0x0002
        /*001a*/ 	.short	0x0064
        /*001c*/ 	.short	0x0082
	.zero		2


//--------------------- .nv.info                  --------------------------
	.section	.nv.info,"",@"SHT_CUDA_INFO"
	.align	4


	//----- nvinfo : EIATTR_REGCOUNT
	.align		4
        /*0000*/ 	.byte	0x04, 0x2f
        /*0002*/ 	.short	(.L_1 - .L_0)
	.align		4
.L_0:
        /*0004*/ 	.word	index@(_Z15MatrixMulKernelPfS_S_iii)
        /*0008*/ 	.word	0x00000020


	//----- nvinfo : EIATTR_FRAME_SIZE
	.align		4
.L_1:
        /*000c*/ 	.byte	0x04, 0x11
        /*000e*/ 	.short	(.L_3 - .L_2)
	.align		4
.L_2:
        /*0010*/ 	.word	index@(_Z15MatrixMulKernelPfS_S_iii)
        /*0014*/ 	.word	0x00000000


	//----- nvinfo : EIATTR_REGCOUNT
	.align		4
.L_3:
        /*0018*/ 	.byte	0x04, 0x2f
        /*001a*/ 	.short	(.L_5 - .L_4)
	.align		4
.L_4:
        /*001c*/ 	.word	index@(_Z15matrixMulKernelPfS_S_iii)
        /*0020*/ 	.word	0x00000020


	//----- nvinfo : EIATTR_FRAME_SIZE
	.align		4
.L_5:
        /*0024*/ 	.byte	0x04, 0x11
        /*0026*/ 	.short	(.L_7 - .L_6)
	.align		4
.L_6:
        /*0028*/ 	.word	index@(_Z15matrixMulKernelPfS_S_iii)
        /*002c*/ 	.word	0x00000000


	//----- nvinfo : EIATTR_REGCOUNT
	.align		4
.L_7:
        /*0030*/ 	.byte	0x04, 0x2f
        /*0032*/ 	.short	(.L_9 - .L_8)
	.align		4
.L_8:
        /*0034*/ 	.word	index@(_Z21MatrixVectorMulKernelPfS_S_i)
        /*0038*/ 	.word	0x0000001e


	//----- nvinfo : EIATTR_FRAME_SIZE
	.align		4
.L_9:
        /*003c*/ 	.byte	0x04, 0x11
        /*003e*/ 	.short	(.L_11 - .L_10)
	.align		4
.L_10:
        /*0040*/ 	.word	index@(_Z21MatrixVectorMulKernelPfS_S_i)
        /*0044*/ 	.word	0x00000000


	//----- nvinfo : EIATTR_MIN_STACK_SIZE
	.align		4
.L_11:
        /*0048*/ 	.byte	0x04, 0x12
        /*004a*/ 	.short	(.L_13 - .L_12)
	.align		4
.L_12:
        /*004c*/ 	.word	index@(_Z21MatrixVectorMulKernelPfS_S_i)
        /*0050*/ 	.word	0x00000000


	//----- nvinfo : EIATTR_MIN_STACK_SIZE
	.align		4
.L_13:
        /*0054*/ 	.byte	0x04, 0x12
        /*0056*/ 	.short	(.L_15 - .L_14)
	.align		4
.L_14:
        /*0058*/ 	.word	index@(_Z15matrixMulKernelPfS_S_iii)
        /*005c*/ 	.word	0x00000000


	//----- nvinfo : EIATTR_MIN_STACK_SIZE
	.align		4
.L_15:
        /*0060*/ 	.byte	0x04, 0x12
        /*0062*/ 	.short	(.L_17 - .L_16)
	.align		4
.L_16:
        /*0064*/ 	.word	index@(_Z15MatrixMulKernelPfS_S_iii)
        /*0068*/ 	.word	0x00000000
.L_17:


//--------------------- .nv.compat                --------------------------
	.section	.nv.compat,"",@"SHT_CUDA_COMPAT_INFO"
	.align	4
        /*0000*/ 	.byte	0x02, 0x09, 0x00, 0x00, 0x02, 0x02, 0x01, 0x00, 0x02, 0x05, 0x05, 0x00, 0x03, 0x07, 0x01, 0x01
        /*0010*/ 	.byte	0x02, 0x03, 0x00, 0x00, 0x02, 0x06, 0x01, 0x00, 0x04, 0x0b, 0x08, 0x00, 0x09, 0x00, 0x00, 0x00
        /*0020*/ 	.byte	0x00, 0x00, 0x00, 0x00


//--------------------- .nv.info._Z21MatrixVectorMulKernelPfS_S_i --------------------------
	.section	.nv.info._Z21MatrixVectorMulKernelPfS_S_i,"",@"SHT_CUDA_INFO"
	.sectionflags	@""
	.align	4


	//----- nvinfo : EIATTR_CUDA_API_VERSION
	.align		4
        /*0000*/ 	.byte	0x04, 0x37
        /*0002*/ 	.short	(.L_19 - .L_18)
.L_18:
        /*0004*/ 	.word	0x00000082


	//----- nvinfo : EIATTR_KPARAM_INFO
	.align		4
.L_19:
        /*0008*/ 	.byte	0x04, 0x17
        /*000a*/ 	.short	(.L_21 - .L_20)
.L_20:
        /*000c*/ 	.word	0x00000000
        /*0010*/ 	.short	0x0003
        /*0012*/ 	.short	0x0018
        /*0014*/ 	.byte	0x00, 0xf0, 0x11, 0x00


	//----- nvinfo : EIATTR_KPARAM_INFO
	.align		4
.L_21:
        /*0018*/ 	.byte	0x04, 0x17
        /*001a*/ 	.short	(.L_23 - .L_22)
.L_22:
        /*001c*/ 	.word	0x00000000
        /*0020*/ 	.short	0x0002
        /*0022*/ 	.short	0x0010
        /*0024*/ 	.byte	0x00, 0xf5, 0x21, 0x00


	//----- nvinfo : EIATTR_KPARAM_INFO
	.align		4
.L_23:
        /*0028*/ 	.byte	0x04, 0x17
        /*002a*/ 	.short	(.L_25 - .L_24)
.L_24:
        /*002c*/ 	.word	0x00000000
        /*0030*/ 	.short	0x0001
        /*0032*/ 	.short	0x0008
        /*0034*/ 	.byte	0x00, 0xf5, 0x21, 0x00


	//----- nvinfo : EIATTR_KPARAM_INFO
	.align		4
.L_25:
        /*0038*/ 	.byte	0x04, 0x17
        /*003a*/ 	.short	(.L_27 - .L_26)
.L_26:
        /*003c*/ 	.word	0x00000000
        /*0040*/ 	.short	0x0000
        /*0042*/ 	.short	0x0000
        /*0044*/ 	.byte	0x00, 0xf5, 0x21, 0x00


	//----- nvinfo : EIATTR_SPARSE_MMA_MASK
	.align		4
.L_27:
        /*0048*/ 	.byte	0x03, 0x50
        /*004a*/ 	.short	0x0000


	//----- nvinfo : EIATTR_MAXREG_COUNT
	.align		4
        /*004c*/ 	.byte	0x03, 0x1b
        /*004e*/ 	.short	0x00ff


	//----- nvinfo : EIATTR_MERCURY_ISA_VERSION
	.align		4
        /*0050*/ 	.byte	0x03, 0x5f
        /*0052*/ 	.short	0x0101


	//----- nvinfo : EIATTR_VRC_CTA_INIT_COUNT
	.align		4
        /*0054*/ 	.byte	0x02, 0x4a
	.zero		1
	.zero		1


	//----- nvinfo : EIATTR_EXIT_INSTR_OFFSETS
	.align		4
        /*0058*/ 	.byte	0x04, 0x1c
        /*005a*/ 	.short	(.L_29 - .L_28)


	//   ....[0]....
.L_28:
        /*005c*/ 	.word	0x00000070


	//   ....[1]....
        /*0060*/ 	.word	0x00000a90


	//----- nvinfo : EIATTR_CBANK_PARAM_SIZE
	.align		4
.L_29:
        /*0064*/ 	.byte	0x03, 0x19
        /*0066*/ 	.short	0x001c


	//----- nvinfo : EIATTR_PARAM_CBANK
	.align		4
        /*0068*/ 	.byte	0x04, 0x0a
        /*006a*/ 	.short	(.L_31 - .L_30)
	.align		4
.L_30:
        /*006c*/ 	.word	index@(.nv.constant0._Z21MatrixVectorMulKernelPfS_S_i)
        /*0070*/ 	.short	0x0380
        /*0072*/ 	.short	0x001c


	//----- nvinfo : EIATTR_SW_WAR
	.align		4
.L_31:
        /*0074*/ 	.byte	0x04, 0x36
        /*0076*/ 	.short	(.L_33 - .L_32)
.L_32:
        /*0078*/ 	.word	0x00000008
.L_33:


//--------------------- .nv.info._Z15matrixMulKernelPfS_S_iii --------------------------
	.section	.nv.info._Z15matrixMulKernelPfS_S_iii,"",@"SHT_CUDA_INFO"
	.sectionflags	@""
	.align	4


	//----- nvinfo : EIATTR_CUDA_API_VERSION
	.align		4
        /*0000*/ 	.byte	0x04, 0x37
        /*0002*/ 	.short	(.L_35 - .L_34)
.L_34:
        /*0004*/ 	.word	0x00000082


	//----- nvinfo : EIATTR_KPARAM_INFO
	.align		4
.L_35:
        /*0008*/ 	.byte	0x04, 0x17
        /*000a*/ 	.short	(.L_37 - .L_36)
.L_36:
        /*000c*/ 	.word	0x00000000
        /*0010*/ 	.short	0x0005
        /*0012*/ 	.short	0x0020
        /*0014*/ 	.byte	0x00, 0xf0, 0x11, 0x00


	//----- nvinfo : EIATTR_KPARAM_INFO
	.align		4
.L_37:
        /*0018*/ 	.byte	0x04, 0x17
        /*001a*/ 	.short	(.L_39 - .L_38)
.L_38:
        /*001c*/ 	.word	0x00000000
        /*0020*/ 	.short	0x0004
        /*0022*/ 	.short	0x001c
        /*0024*/ 	.byte	0x00, 0xf0, 0x11, 0x00


	//----- nvinfo : EIATTR_KPARAM_INFO
	.align		4
.L_39:
        /*0028*/ 	.byte	0x04, 0x17
        /*002a*/ 	.short	(.L_41 - .L_40)
.L_40:
        /*002c*/ 	.word	0x00000000
        /*0030*/ 	.short	0x0003
        /*0032*/ 	.short	0x0018
        /*0034*/ 	.byte	0x00, 0xf0, 0x11, 0x00


	//----- nvinfo : EIATTR_KPARAM_INFO
	.align		4
.L_41:
        /*0038*/ 	.byte	0x04, 0x17
        /*003a*/ 	.short	(.L_43 - .L_42)
.L_42:
        /*003c*/ 	.word	0x00000000
        /*0040*/ 	.short	0x0002
        /*0042*/ 	.short	0x0010
        /*0044*/ 	.byte	0x00, 0xf5, 0x21, 0x00


	//----- nvinfo : EIATTR_KPARAM_INFO
	.align		4
.L_43:
        /*0048*/ 	.byte	0x04, 0x17
        /*004a*/ 	.short	(.L_45 - .L_44)
.L_44:
        /*004c*/ 	.word	0x00000000
        /*0050*/ 	.short	0x0001
        /*0052*/ 	.short	0x0008
        /*0054*/ 	.byte	0x00, 0xf5, 0x21, 0x00


	//----- nvinfo : EIATTR_KPARAM_INFO
	.align		4
.L_45:
        /*0058*/ 	.byte	0x04, 0x17
        /*005a*/ 	.short	(.L_47 - .L_46)
.L_46:
        /*005c*/ 	.word	0x00000000
        /*0060*/ 	.short	0x0000
        /*0062*/ 	.short	0x0000
        /*0064*/ 	.byte	0x00, 0xf5, 0x21, 0x00


	//----- nvinfo : EIATTR_SPARSE_MMA_MASK
	.align		4
.L_47:
        /*0068*/ 	.byte	0x03, 0x50
        /*006a*/ 	.short	0x0000


	//----- nvinfo : EIATTR_MAXREG_COUNT
	.align		4
        /*006c*/ 	.byte	0x03, 0x1b
        /*006e*/ 	.short	0x00ff


	//----- nvinfo : EIATTR_NUM_BARRIERS
	.align		4
        /*0070*/ 	.byte	0x02, 0x4c
        /*0072*/ 	.byte	0x01
	.zero		1


	//----- nvinfo : EIATTR_MERCURY_ISA_VERSION
	.align		4
        /*0074*/ 	.byte	0x03, 0x5f
        /*0076*/ 	.short	0x0101


	//----- nvinfo : EIATTR_VRC_CTA_INIT_COUNT
	.align		4
        /*0078*/ 	.byte	0x02, 0x4a
	.zero		1
	.zero		1


	//----- nvinfo : EIATTR_EXIT_INSTR_OFFSETS
	.align		4
        /*007c*/ 	.byte	0x04, 0x1c
        /*007e*/ 	.short	(.L_49 - .L_48)


	//   ....[0]....
.L_48:
        /*0080*/ 	.word	0x00000b70


	//   ....[1]....
        /*0084*/ 	.word	0x00000bc0


	//----- nvinfo : EIATTR_CBANK_PARAM_SIZE
	.align		4
.L_49:
        /*0088*/ 	.byte	0x03, 0x19
        /*008a*/ 	.short	0x0024


	//----- nvinfo : EIATTR_PARAM_CBANK
	.align		4
        /*008c*/ 	.byte	0x04, 0x0a
        /*008e*/ 	.short	(.L_51 - .L_50)
	.align		4
.L_50:
        /*0090*/ 	.word	index@(.nv.constant0._Z15matrixMulKernelPfS_S_iii)
        /*0094*/ 	.short	0x0380
        /*0096*/ 	.short	0x0024


	//----- nvinfo : EIATTR_SW_WAR
	.align		4
.L_51:
        /*0098*/ 	.byte	0x04, 0x36
        /*009a*/ 	.short	(.L_53 - .L_52)
.L_52:
        /*009c*/ 	.word	0x00000008
.L_53:


//--------------------- .nv.info._Z15MatrixMulKernelPfS_S_iii --------------------------
	.section	.nv.info._Z15MatrixMulKernelPfS_S_iii,"",@"SHT_CUDA_INFO"
	.sectionflags	@""
	.align	4


	//----- nvinfo : EIATTR_CUDA_API_VERSION
	.align		4
        /*0000*/ 	.byte	0x04, 0x37
        /*0002*/ 	.short	(.L_55 - .L_54)
.L_54:
        /*0004*/ 	.word	0x00000082


	//----- nvinfo : EIATTR_KPARAM_INFO
	.align		4
.L_55:
        /*0008*/ 	.byte	0x04, 0x17
        /*000a*/ 	.short	(.L_57 - .L_56)
.L_56:
        /*000c*/ 	.word	0x00000000
        /*0010*/ 	.short	0x0005
        /*0012*/ 	.short	0x0020
        /*0014*/ 	.byte	0x00, 0xf0, 0x11, 0x00


	//----- nvinfo : EIATTR_KPARAM_INFO
	.align		4
.L_57:
        /*0018*/ 	.byte	0x04, 0x17
        /*001a*/ 	.short	(.L_59 - .L_58)
.L_58:
        /*001c*/ 	.word	0x00000000
        /*0020*/ 	.short	0x0004
        /*0022*/ 	.short	0x001c
        /*0024*/ 	.byte	0x00, 0xf0, 0x11, 0x00


	//----- nvinfo : EIATTR_KPARAM_INFO
	.align		4
.L_59:
        /*0028*/ 	.byte	0x04, 0x17
        /*002a*/ 	.short	(.L_61 - .L_60)
.L_60:
        /*002c*/ 	.word	0x00000000
        /*0030*/ 	.short	0x0003
        /*0032*/ 	.short	0x0018
        /*0034*/ 	.byte	0x00, 0xf0, 0x11, 0x00


	//----- nvinfo : EIATTR_KPARAM_INFO
	.align		4
.L_61:
        /*0038*/ 	.byte	0x04, 0x17
        /*003a*/ 	.short	(.L_63 - .L_62)
.L_62:
        /*003c*/ 	.word	0x00000000
        /*0040*/ 	.short	0x0002
        /*0042*/ 	.short	0x0010
        /*0044*/ 	.byte	0x00, 0xf5, 0x21, 0x00


	//----- nvinfo : EIATTR_KPARAM_INFO
	.align		4
.L_63:
        /*0048*/ 	.byte	0x04, 0x17
        /*004a*/ 	.short	(.L_65 - .L_64)
.L_64:
        /*004c*/ 	.word	0x00000000
        /*0050*/ 	.short	0x0001
        /*0052*/ 	.short	0x0008
        /*0054*/ 	.byte	0x00, 0xf5, 0x21, 0x00


	//----- nvinfo : EIATTR_KPARAM_INFO
	.align		4
.L_65:
        /*0058*/ 	.byte	0x04, 0x17
        /*005a*/ 	.short	(.L_67 - .L_66)
.L_66:
        /*005c*/ 	.word	0x00000000
        /*0060*/ 	.short	0x0000
        /*0062*/ 	.short	0x0000
        /*0064*/ 	.byte	0x00, 0xf5, 0x21, 0x00


	//----- nvinfo : EIATTR_SPARSE_MMA_MASK
	.align		4
.L_67:
        /*0068*/ 	.byte	0x03, 0x50
        /*006a*/ 	.short	0x0000


	//----- nvinfo : EIATTR_MAXREG_COUNT
	.align		4
        /*006c*/ 	.byte	0x03, 0x1b
        /*006e*/ 	.short	0x00ff


	//----- nvinfo : EIATTR_MERCURY_ISA_VERSION
	.align		4
        /*0070*/ 	.byte	0x03, 0x5f
        /*0072*/ 	.short	0x0101


	//----- nvinfo : EIATTR_VRC_CTA_INIT_COUNT
	.align		4
        /*0074*/ 	.byte	0x02, 0x4a
	.zero		1
	.zero		1


	//----- nvinfo : EIATTR_EXIT_INSTR_OFFSETS
	.align		4
        /*0078*/ 	.byte	0x04, 0x1c
        /*007a*/ 	.short	(.L_69 - .L_68)


	//   ....[0]....
.L_68:
        /*007c*/ 	.word	0x000000c0


	//   ....[1]....
        /*0080*/ 	.word	0x000008e0


	//----- nvinfo : EIATTR_CBANK_PARAM_SIZE
	.align		4
.L_69:
        /*0084*/ 	.byte	0x03, 0x19
        /*0086*/ 	.short	0x0024


	//----- nvinfo : EIATTR_PARAM_CBANK
	.align		4
        /*0088*/ 	.byte	0x04, 0x0a
        /*008a*/ 	.short	(.L_71 - .L_70)
	.align		4
.L_70:
        /*008c*/ 	.word	index@(.nv.constant0._Z15MatrixMulKernelPfS_S_iii)
        /*0090*/ 	.short	0x0380
        /*0092*/ 	.short	0x0024


	//----- nvinfo : EIATTR_SW_WAR
	.align		4
.L_71:
        /*0094*/ 	.byte	0x04, 0x36
        /*0096*/ 	.short	(.L_73 - .L_72)
.L_72:
        /*0098*/ 	.word	0x00000008
.L_73:


//--------------------- .nv.callgraph             --------------------------
	.section	.nv.callgraph,"",@"SHT_CUDA_CALLGRAPH"
	.align	4
	.sectionentsize	8
	.align		4
        /*0000*/ 	.word	0x00000000
	.align		4
        /*0004*/ 	.word	0xffffffff
	.align		4
        /*0008*/ 	.word	0x00000000
	.align		4
        /*000c*/ 	.word	0xfffffffe
	.align		4
        /*0010*/ 	.word	0x00000000
	.align		4
        /*0014*/ 	.word	0xfffffffd
	.align		4
        /*0018*/ 	.word	0x00000000
	.align		4
        /*001c*/ 	.word	0xfffffffc


//--------------------- .text._Z21MatrixVectorMulKernelPfS_S_i --------------------------
	.section	.text._Z21MatrixVectorMulKernelPfS_S_i,"ax",@progbits
	.align	128
        .global         _Z21MatrixVectorMulKernelPfS_S_i
        .type           _Z21MatrixVectorMulKernelPfS_S_i,@function
        .size           _Z21MatrixVectorMulKernelPfS_S_i,(.L_x_20 - _Z21MatrixVectorMulKernelPfS_S_i)
        .other          _Z21MatrixVectorMulKernelPfS_S_i,@"STO_CUDA_ENTRY STV_DEFAULT"
_Z21MatrixVectorMulKernelPfS_S_i:
.text._Z21MatrixVectorMulKernelPfS_S_i:
[----:B------:R-:W-:Y:S01]  /*0000*/  LDC R1, c[0x0][0x37c] ;  /* 0x0000df00ff017b82 */ /* 0x000fe20000000800 */
[----:B------:R-:W0:Y:S07]  /*0010*/  S2R R3, SR_TID.X ;  /* 0x0000000000037919 */ /* 0x000e2e0000002100 */
[----:B------:R-:W0:Y:S01]  /*0020*/  S2UR UR4, SR_CTAID.X ;  /* 0x00000000000479c3 */ /* 0x000e220000002500 */
[----:B------:R-:W1:Y:S07]  /*0030*/  LDCU UR11, c[0x0][0x398] ;  /* 0x00007300ff0b77ac */ /* 0x000e6e0008000800 */
[----:B------:R-:W0:Y:S02]  /*0040*/  LDC R0, c[0x0][0x360] ;  /* 0x0000d800ff007b82 */ /* 0x000e240000000800 */
[----:B0-----:R-:W-:-:S05]  /*0050*/  IMAD R0, R0, UR4, R3 ;  /* 0x0000000400007c24 */ /* 0x001fca000f8e0203 */
[----:B-1----:R-:W-:-:S13]  /*0060*/  ISETP.GE.AND P0, PT, R0, UR11, PT ;  /* 0x0000000b00007c0c */ /* 0x002fda000bf06270 */
[----:B------:R-:W-:Y:S05]  /*0070*/  @P0 EXIT ;  /* 0x000000000000094d */ /* 0x000fea0003800000 */
[----:B------:R-:W-:Y:S01]  /*0080*/  UISETP.GE.AND UP0, UPT, UR11, 0x1, UPT ;  /* 0x000000010b00788c */ /* 0x000fe2000bf06270 */
[----:B------:R-:W-:Y:S01]  /*0090*/  HFMA2 R15, -RZ, RZ, 0, 0 ;  /* 0x00000000ff0f7431 */ /* 0x000fe200000001ff */
[----:B------:R-:W0:Y:S07]  /*00a0*/  LDCU.64 UR12, c[0x0][0x358] ;  /* 0x00006b00ff0c77ac */ /* 0x000e2e0008000a00 */
[----:B------:R-:W-:Y:S05]  /*00b0*/  BRA.U !UP0, `(.L_x_0) ;  /* 0x0000000908687547 */ /* 0x000fea000b800000 */
[----:B------:R-:W-:Y:S02]  /*00c0*/  UISETP.GE.U32.AND UP1, UPT, UR11, 0x10, UPT ;  /* 0x000000100b00788c */ /* 0x000fe4000bf26070 */
[----:B------:R-:W-:Y:S01]  /*00d0*/  IMAD R7, R0, UR11, RZ ;  /* 0x0000000b00077c24 */ /* 0x000fe2000f8e02ff */
[----:B------:R-:W-:Y:S01]  /*00e0*/  ULOP3.LUT UR8, UR11, 0xf, URZ, 0xc0, !UPT ;  /* 0x0000000f0b087892 */ /* 0x000fe2000f8ec0ff */
[----:B------:R-:W-:Y:S02]  /*00f0*/  MOV R15, RZ ;  /* 0x000000ff000f7202 */ /* 0x000fe40000000f00 */
[----:B------:R-:W-:Y:S01]  /*0100*/  MOV R8, RZ ;  /* 0x000000ff00087202 */ /* 0x000fe20000000f00 */
[----:B------:R-:W-:Y:S02]  /*0110*/  UISETP.NE.AND UP0, UPT, UR8, URZ, UPT ;  /* 0x000000ff0800728c */ /* 0x000fe4000bf05270 */
[----:B------:R-:W-:Y:S09]  /*0120*/  BRA.U !UP1, `(.L_x_1) ;  /* 0x0000000509187547 */ /* 0x000ff2000b800000 */
[----:B------:R-:W1:Y:S01]  /*0130*/  LDCU.64 UR4, c[0x0][0x390] ;  /* 0x00007200ff0477ac */ /* 0x000e620008000a00 */
[----:B------:R-:W-:Y:S02]  /*0140*/  MOV R15, RZ ;  /* 0x000000ff000f7202 */ /* 0x000fe40000000f00 */
[----:B------:R-:W-:Y:S01]  /*0150*/  MOV R6, R7 ;  /* 0x0000000700067202 */ /* 0x000fe20000000f00 */
[----:B------:R-:W2:Y:S01]  /*0160*/  LDCU.64 UR6, c[0x0][0x388] ;  /* 0x00007100ff0677ac */ /* 0x000ea20008000a00 */
[----:B------:R-:W-:-:S04]  /*0170*/  ULOP3.LUT UR9, UR11, 0x7ffffff0, URZ, 0xc0, !UPT ;  /* 0x7ffffff00b097892 */ /* 0x000fc8000f8ec0ff */
[----:B------:R-:W-:Y:S02]  /*0180*/  UIADD3 UR10, UPT, UPT, -UR9, URZ, URZ ;  /* 0x000000ff090a7290 */ /* 0x000fe4000fffe1ff */
[----:B------:R-:W-:Y:S01]  /*0190*/  MOV R8, UR9 ;  /* 0x0000000900087c02 */ /* 0x000fe20008000f00 */
[----:B-1----:R-:W-:-:S04]  /*01a0*/  UIADD3 UR4, UP2, UPT, UR4, 0x20, URZ ;  /* 0x0000002004047890 */ /* 0x002fc8000ff5e0ff */
[----:B------:R-:W-:Y:S02]  /*01b0*/  UIADD3.X UR5, UPT, UPT, URZ, UR5, URZ, UP2, !UPT ;  /* 0x00000005ff057290 */ /* 0x000fe400097fe4ff */
[----:B--2---:R-:W-:Y:S01]  /*01c0*/  UIADD3 UR6, UP1, UPT, UR6, 0x20, URZ ;  /* 0x0000002006067890 */ /* 0x004fe2000ff3e0ff */
[----:B------:R-:W-:-:S03]  /*01d0*/  MOV R2, UR4 ;  /* 0x0000000400027c02 */ /* 0x000fc60008000f00 */
[----:B------:R-:W-:Y:S01]  /*01e0*/  MOV R3, UR5 ;  /* 0x0000000500037c02 */ /* 0x000fe20008000f00 */
[----:B------:R-:W-:-:S12]  /*01f0*/  UIADD3.X UR7, UPT, UPT, URZ, UR7, URZ, UP1, !UPT ;  /* 0x00000007ff077290 */ /* 0x000fd80008ffe4ff */
.L_x_2:
[----:B------:R-:W-:Y:S01]  /*0200*/  MOV R4, UR6 ;  /* 0x0000000600047c02 */ /* 0x000fe20008000f00 */
[----:B0-----:R-:W2:Y:S01]  /*0210*/  LDG.E R17, desc[UR12][R2.64+-0x20] ;  /* 0xffffe00c02117981 */ /* 0x001ea2000c1e1900 */
[----:B------:R-:W-:-:S03]  /*0220*/  MOV R5, UR7 ;  /* 0x0000000700057c02 */ /* 0x000fc60008000f00 */
[----:B------:R-:W3:Y:S01]  /*0230*/  LDG.E R25, desc[UR12][R2.64+-0x1c] ;  /* 0xffffe40c02197981 */ /* 0x000ee2000c1e1900 */
[----:B------:R-:W-:-:S03]  /*0240*/  IMAD.WIDE R4, R6, 0x4, R4 ;  /* 0x0000000406047825 */ /* 0x000fc600078e0204 */
[----:B------:R-:W4:Y:S04]  /*0250*/  LDG.E R19, desc[UR12][R2.64+-0x18] ;  /* 0xffffe80c02137981 */ /* 0x000f28000c1e1900 */
[----:B------:R-:W2:Y:S04]  /*0260*/  LDG.E R16, desc[UR12][R4.64+-0x20] ;  /* 0xffffe00c04107981 */ /* 0x000ea8000c1e1900 */
[----:B------:R-:W3:Y:S04]  /*0270*/  LDG.E R18, desc[UR12][R4.64+-0x1c] ;  /* 0xffffe40c04127981 */ /* 0x000ee8000c1e1900 */
[----:B------:R-:W4:Y:S04]  /*0280*/  LDG.E R20, desc[UR12][R4.64+-0x18] ;  /* 0xffffe80c04147981 */ /* 0x000f28000c1e1900 */
[----:B------:R-:W5:Y:S04]  /*0290*/  LDG.E R22, desc[UR12][R2.64+-0x14] ;  /* 0xffffec0c02167981 */ /* 0x000f68000c1e1900 */
        /* <DEDUP_REMOVED lines=8> */
[----:B------:R-:W5:Y:S01]  /*0320*/  LDG.E R14, desc[UR12][R4.64+-0x4] ;  /* 0xfffffc0c040e7981 */ /* 0x000f62000c1e1900 */
[----:B--2---:R-:W-:-:S03]  /*0330*/  FFMA R17, R16, R17, R15 ;  /* 0x0000001110117223 */ /* 0x004fc6000000000f */
[----:B------:R-:W2:Y:S04]  /*0340*/  LDG.E R15, desc[UR12][R2.64] ;  /* 0x0000000c020f7981 */ /* 0x000ea8000c1e1900 */
[----:B------:R-:W2:Y:S01]  /*0350*/  LDG.E R16, desc[UR12][R4.64] ;  /* 0x0000000c04107981 */ /* 0x000ea2000c1e1900 */
[----:B---3--:R-:W-:-:S03]  /*0360*/  FFMA R25, R18, R25, R17 ;  /* 0x0000001912197223 */ /* 0x008fc60000000011 */
[----:B------:R-:W3:Y:S01]  /*0370*/  LDG.E R17, desc[UR12][R2.64+0x4] ;  /* 0x0000040c02117981 */ /* 0x000ee2000c1e1900 */
[----:B----4-:R-:W-:-:S03]  /*0380*/  FFMA R26, R20, R19, R25 ;  /* 0x00000013141a7223 */ /* 0x010fc60000000019 */
[----:B------:R-:W3:Y:S04]  /*0390*/  LDG.E R18, desc[UR12][R4.64+0x4] ;  /* 0x0000040c04127981 */ /* 0x000ee8000c1e1900 */
[----:B------:R-:W4:Y:S01]  /*03a0*/  LDG.E R20, desc[UR12][R2.64+0x8] ;  /* 0x0000080c02147981 */ /* 0x000f22000c1e1900 */
[----:B-----5:R-:W-:-:S03]  /*03b0*/  FFMA R25, R21, R22, R26 ;  /* 0x0000001615197223 */ /* 0x020fc6000000001a */
[----:B------:R-:W4:Y:S04]  /*03c0*/  LDG.E R19, desc[UR12][R4.64+0x8] ;  /* 0x0000080c04137981 */ /* 0x000f28000c1e1900 */
[----:B------:R-:W5:Y:S01]  /*03d0*/  LDG.E R22, desc[UR12][R2.64+0xc] ;  /* 0x00000c0c02167981 */ /* 0x000f62000c1e1900 */
[----:B------:R-:W-:-:S03]  /*03e0*/  FFMA R25, R24, R23, R25 ;  /* 0x0000001718197223 */ /* 0x000fc60000000019 */
[----:B------:R-:W5:Y:S04]  /*03f0*/  LDG.E R21, desc[UR12][R4.64+0xc] ;  /* 0x00000c0c04157981 */ /* 0x000f68000c1e1900 */
[----:B------:R-:W5:Y:S01]  /*0400*/  LDG.E R24, desc[UR12][R2.64+0x10] ;  /* 0x0000100c02187981 */ /* 0x000f62000c1e1900 */
[----:B------:R-:W-:-:S03]  /*0410*/  FFMA R25, R10, R9, R25 ;  /* 0x000000090a197223 */ /* 0x000fc60000000019 */
[----:B------:R-:W5:Y:S04]  /*0420*/  LDG.E R23, desc[UR12][R4.64+0x10] ;  /* 0x0000100c04177981 */ /* 0x000f68000c1e1900 */
[----:B------:R-:W5:Y:S01]  /*0430*/  LDG.E R10, desc[UR12][R2.64+0x14] ;  /* 0x0000140c020a7981 */ /* 0x000f62000c1e1900 */
[----:B------:R-:W-:-:S03]  /*0440*/  FFMA R27, R12, R11, R25 ;  /* 0x0000000b0c1b7223 */ /* 0x000fc60000000019 */
[----:B------:R-:W5:Y:S04]  /*0450*/  LDG.E R9, desc[UR12][R4.64+0x14] ;  /* 0x0000140c04097981 */ /* 0x000f68000c1e1900 */
[----:B------:R-:W5:Y:S04]  /*0460*/  LDG.E R11, desc[UR12][R2.64+0x18] ;  /* 0x0000180c020b7981 */ /* 0x000f68000c1e1900 */
[----:B------:R-:W5:Y:S04]  /*0470*/  LDG.E R12, desc[UR12][R4.64+0x18] ;  /* 0x0000180c040c7981 */ /* 0x000f68000c1e1900 */
[----:B------:R-:W5:Y:S04]  /*0480*/  LDG.E R25, desc[UR12][R4.64+0x1c] ;  /* 0x00001c0c04197981 */ /* 0x000f68000c1e1900 */
[----:B------:R0:W5:Y:S01]  /*0490*/  LDG.E R26, desc[UR12][R2.64+0x1c] ;  /* 0x00001c0c021a7981 */ /* 0x000162000c1e1900 */
[----:B------:R-:W-:Y:S01]  /*04a0*/  FFMA R13, R14, R13, R27 ;  /* 0x0000000d0e0d7223 */ /* 0x000fe2000000001b */
[----:B------:R-:W-:-:S04]  /*04b0*/  UIADD3 UR10, UPT, UPT, UR10, 0x10, URZ ;  /* 0x000000100a0a7890 */ /* 0x000fc8000fffe0ff */
[----:B------:R-:W-:Y:S01]  /*04c0*/  UISETP.NE.AND UP1, UPT, UR10, URZ, UPT ;  /* 0x000000ff0a00728c */ /* 0x000fe2000bf25270 */
[----:B0-----:R-:W-:Y:S02]  /*04d0*/  IADD3 R2, P0, PT, R2, 0x40, RZ ;  /* 0x0000004002027810 */ /* 0x001fe40007f1e0ff */
[----:B------:R-:W-:Y:S02]  /*04e0*/  IADD3 R6, PT, PT, R6, 0x10, RZ ;  /* 0x0000001006067810 */ /* 0x000fe40007ffe0ff */
[----:B------:R-:W-:Y:S01]  /*04f0*/  IADD3.X R3, PT, PT, RZ, R3, RZ, P0, !PT ;  /* 0x00000003ff037210 */ /* 0x000fe200007fe4ff */
[----:B--2---:R-:W-:-:S04]  /*0500*/  FFMA R13, R16, R15, R13 ;  /* 0x0000000f100d7223 */ /* 0x004fc8000000000d */
[----:B---3--:R-:W-:-:S04]  /*0510*/  FFMA R18, R18, R17, R13 ;  /* 0x0000001112127223 */ /* 0x008fc8000000000d */
[----:B----4-:R-:W-:-:S04]  /*0520*/  FFMA R18, R19, R20, R18 ;  /* 0x0000001413127223 */ /* 0x010fc80000000012 */
[----:B-----5:R-:W-:-:S04]  /*0530*/  FFMA R18, R21, R22, R18 ;  /* 0x0000001615127223 */ /* 0x020fc80000000012 */
[----:B------:R-:W-:-:S04]  /*0540*/  FFMA R18, R23, R24, R18 ;  /* 0x0000001817127223 */ /* 0x000fc80000000012 */
[----:B------:R-:W-:-:S04]  /*0550*/  FFMA R9, R9, R10, R18 ;  /* 0x0000000a09097223 */ /* 0x000fc80000000012 */
[----:B------:R-:W-:-:S04]  /*0560*/  FFMA R12, R12, R11, R9 ;  /* 0x0000000b0c0c7223 */ /* 0x000fc80000000009 */
[----:B------:R-:W-:Y:S01]  /*0570*/  FFMA R15, R25, R26, R12 ;  /* 0x0000001a190f7223 */ /* 0x000fe2000000000c */
[----:B------:R-:W-:Y:S06]  /*0580*/  BRA.U UP1, `(.L_x_2) ;  /* 0xfffffffd011c7547 */ /* 0x000fec000b83ffff */
.L_x_1:
[----:B------:R-:W-:Y:S05]  /*0590*/  BRA.U !UP0, `(.L_x_0) ;  /* 0x0000000508307547 */ /* 0x000fea000b800000 */
[----:B------:R-:W-:Y:S02]  /*05a0*/  UISETP.GE.U32.AND UP0, UPT, UR8, 0x8, UPT ;  /* 0x000000080800788c */ /* 0x000fe4000bf06070 */
[----:B------:R-:W-:-:S04]  /*05b0*/  ULOP3.LUT UR5, UR11, 0x7, URZ, 0xc0, !UPT ;  /* 0x000000070b057892 */ /* 0x000fc8000f8ec0ff */
[----:B------:R-:W-:-:S03]  /*05c0*/  UISETP.NE.AND UP1, UPT, UR5, URZ, UPT ;  /* 0x000000ff0500728c */ /* 0x000fc6000bf25270 */
[----:B------:R-:W-:Y:S08]  /*05d0*/  BRA.U !UP0, `(.L_x_3) ;  /* 0x0000000108787547 */ /* 0x000ff0000b800000 */
[----:B------:R-:W1:Y:S01]  /*05e0*/  LDC.64 R2, c[0x0][0x388] ;  /* 0x0000e200ff027b82 */ /* 0x000e620000000a00 */
[----:B------:R-:W-:-:S07]  /*05f0*/  IADD3 R9, PT, PT, R7, R8, RZ ;  /* 0x0000000807097210 */ /* 0x000fce0007ffe0ff */
[----:B------:R-:W2:Y:S01]  /*0600*/  LDC.64 R4, c[0x0][0x390] ;  /* 0x0000e400ff047b82 */ /* 0x000ea20000000a00 */
[----:B-1----:R-:W-:-:S05]  /*0610*/  IMAD.WIDE R2, R9, 0x4, R2 ;  /* 0x0000000409027825 */ /* 0x002fca00078e0202 */
[----:B0-----:R-:W3:Y:S01]  /*0620*/  LDG.E R10, desc[UR12][R2.64] ;  /* 0x0000000c020a7981 */ /* 0x001ee2000c1e1900 */
[----:B--2---:R-:W-:-:S03]  /*0630*/  IMAD.WIDE.U32 R4, R8, 0x4, R4 ;  /* 0x0000000408047825 */ /* 0x004fc600078e0004 */
[----:B------:R-:W2:Y:S04]  /*0640*/  LDG.E R13, desc[UR12][R2.64+0x4] ;  /* 0x0000040c020d7981 */ /* 0x000ea8000c1e1900 */
[----:B------:R-:W3:Y:S04]  /*0650*/  LDG.E R11, desc[UR12][R4.64] ;  /* 0x0000000c040b7981 */ /* 0x000ee8000c1e1900 */
[----:B------:R-:W2:Y:S04]  /*0660*/  LDG.E R12, desc[UR12][R4.64+0x4] ;  /* 0x0000040c040c7981 */ /* 0x000ea8000c1e1900 */
[----:B------:R-:W4:Y:S04]  /*0670*/  LDG.E R17, desc[UR12][R2.64+0x8] ;  /* 0x0000080c02117981 */ /* 0x000f28000c1e1900 */
        /* <DEDUP_REMOVED lines=11> */
[----:B------:R-:W-:Y:S01]  /*0730*/  IADD3 R8, PT, PT, R8, 0x8, RZ ;  /* 0x0000000808087810 */ /* 0x000fe20007ffe0ff */
[----:B---3--:R-:W-:-:S04]  /*0740*/  FFMA R10, R10, R11, R15 ;  /* 0x0000000b0a0a7223 */ /* 0x008fc8000000000f */
[----:B--2---:R-:W-:-:S04]  /*0750*/  FFMA R10, R13, R12, R10 ;  /* 0x0000000c0d0a7223 */ /* 0x004fc8000000000a */
[----:B----4-:R-:W-:-:S04]  /*0760*/  FFMA R10, R17, R14, R10 ;  /* 0x0000000e110a7223 */ /* 0x010fc8000000000a */
[----:B-----5:R-:W-:-:S04]  /*0770*/  FFMA R10, R19, R16, R10 ;  /* 0x00000010130a7223 */ /* 0x020fc8000000000a */
[----:B------:R-:W-:-:S04]  /*0780*/  FFMA R10, R21, R18, R10 ;  /* 0x00000012150a7223 */ /* 0x000fc8000000000a */
[----:B------:R-:W-:-:S04]  /*0790*/  FFMA R23, R23, R20, R10 ;  /* 0x0000001417177223 */ /* 0x000fc8000000000a */
[----:B------:R-:W-:-:S04]  /*07a0*/  FFMA R6, R6, R9, R23 ;  /* 0x0000000906067223 */ /* 0x000fc80000000017 */
[----:B------:R-:W-:-:S07]  /*07b0*/  FFMA R15, R25, R22, R6 ;  /* 0x00000016190f7223 */ /* 0x000fce0000000006 */
.L_x_3:
        /* <DEDUP_REMOVED lines=17> */
[----:B------:R-:W5:Y:S01]  /*08d0*/  LDG.E R14, desc[UR12][R4.64+0xc] ;  /* 0x00000c0c040e7981 */ /* 0x000f62000c1e1900 */
[----:B------:R-:W-:Y:S01]  /*08e0*/  IADD3 R8, PT, PT, R8, 0x4, RZ ;  /* 0x0000000408087810 */ /* 0x000fe20007ffe0ff */
[----:B---3--:R-:W-:-:S04]  /*08f0*/  FFMA R6, R6, R9, R15 ;  /* 0x0000000906067223 */ /* 0x008fc8000000000f */
[----:B--2---:R-:W-:-:S04]  /*0900*/  FFMA R6, R11, R10, R6 ;  /* 0x0000000a0b067223 */ /* 0x004fc80000000006 */
[----:B----4-:R-:W-:-:S04]  /*0910*/  FFMA R6, R13, R12, R6 ;  /* 0x0000000c0d067223 */ /* 0x010fc80000000006 */
[----:B-----5:R-:W-:-:S07]  /*0920*/  FFMA R15, R17, R14, R6 ;  /* 0x0000000e110f7223 */ /* 0x020fce0000000006 */
.L_x_4:
[----:B------:R-:W-:Y:S05]  /*0930*/  BRA.U !UP1, `(.L_x_0) ;  /* 0x0000000109487547 */ /* 0x000fea000b800000 */
[----:B------:R-:W1:Y:S01]  /*0940*/  LDC.64 R2, c[0x0][0x390] ;  /* 0x0000e400ff027b82 */ /* 0x000e620000000a00 */
[----:B------:R-:W-:Y:S01]  /*0950*/  IADD3 R7, PT, PT, R7, R8, RZ ;  /* 0x0000000807077210 */ /* 0x000fe20007ffe0ff */
[----:B------:R-:W-:-:S06]  /*0960*/  UIADD3 UR4, UPT, UPT, -UR4, URZ, URZ ;  /* 0x000000ff04047290 */ /* 0x000fcc000fffe1ff */
[----:B------:R-:W2:Y:S01]  /*0970*/  LDC.64 R10, c[0x0][0x388] ;  /* 0x0000e200ff0a7b82 */ /* 0x000ea20000000a00 */
[----:B-1----:R-:W-:-:S03]  /*0980*/  IMAD.WIDE.U32 R2, R8, 0x4, R2 ;  /* 0x0000000408027825 */ /* 0x002fc600078e0002 */
[----:B------:R-:W-:Y:S02]  /*0990*/  MOV R6, R2 ;  /* 0x0000000200067202 */ /* 0x000fe40000000f00 */
[----:B------:R-:W-:-:S07]  /*09a0*/  MOV R5, R3 ;  /* 0x0000000300057202 */ /* 0x000fce0000000f00 */
.L_x_5:
[----:B--2---:R-:W-:Y:S01]  /*09b0*/  IMAD.WIDE R2, R7, 0x4, R10 ;  /* 0x0000000407027825 */ /* 0x004fe200078e020a */
[----:B------:R-:W-:-:S05]  /*09c0*/  MOV R4, R6 ;  /* 0x0000000600047202 */ /* 0x000fca0000000f00 */
[----:B0-----:R-:W2:Y:S04]  /*09d0*/  LDG.E R2, desc[UR12][R2.64] ;  /* 0x0000000c02027981 */ /* 0x001ea8000c1e1900 */
[----:B------:R0:W2:Y:S01]  /*09e0*/  LDG.E R4, desc[UR12][R4.64] ;  /* 0x0000000c04047981 */ /* 0x0000a2000c1e1900 */
[----:B------:R-:W-:Y:S01]  /*09f0*/  UIADD3 UR4, UPT, UPT, UR4, 0x1, URZ ;  /* 0x0000000104047890 */ /* 0x000fe2000fffe0ff */
[----:B------:R-:W-:Y:S02]  /*0a00*/  IADD3 R6, P0, PT, R6, 0x4, RZ ;  /* 0x0000000406067810 */ /* 0x000fe40007f1e0ff */
[----:B------:R-:W-:Y:S01]  /*0a10*/  IADD3 R7, PT, PT, R7, 0x1, RZ ;  /* 0x0000000107077810 */ /* 0x000fe20007ffe0ff */
[----:B------:R-:W-:Y:S01]  /*0a20*/  UISETP.NE.AND UP0, UPT, UR4, URZ, UPT ;  /* 0x000000ff0400728c */ /* 0x000fe2000bf05270 */
[----:B0-----:R-:W-:Y:S01]  /*0a30*/  IADD3.X R5, PT, PT, RZ, R5, RZ, P0, !PT ;  /* 0x00000005ff057210 */ /* 0x001fe200007fe4ff */
[----:B--2---:R-:W-:-:S07]  /*0a40*/  FFMA R15, R2, R4, R15 ;  /* 0x00000004020f7223 */ /* 0x004fce000000000f */
[----:B------:R-:W-:Y:S05]  /*0a50*/  BRA.U UP0, `(.L_x_5) ;  /* 0xfffffffd00d47547 */ /* 0x000fea000b83ffff */
.L_x_0:
[----:B------:R-:W1:Y:S02]  /*0a60*/  LDC.64 R2, c[0x0][0x380] ;  /* 0x0000e000ff027b82 */ /* 0x000e640000000a00 */
[----:B-1----:R-:W-:-:S05]  /*0a70*/  IMAD.WIDE R2, R0, 0x4, R2 ;  /* 0x0000000400027825 */ /* 0x002fca00078e0202 */
[----:B0-----:R-:W-:Y:S01]  /*0a80*/  STG.E desc[UR12][R2.64], R15 ;  /* 0x0000000f02007986 */ /* 0x001fe2000c10190c */
[----:B------:R-:W-:Y:S05]  /*0a90*/  EXIT ;  /* 0x000000000000794d */ /* 0x000fea0003800000 */
.L_x_6:
[----:B------:R-:W-:-:S00]  /*0aa0*/  BRA `(.L_x_6) ;  /* 0xfffffffc00fc7947 */ /* 0x000fc0000383ffff */
[----:B------:R-:W-:-:S00]  /*0ab0*/  NOP ;  /* 0x0000000000007918 */ /* 0x000fc00000000000 */
        /* <DEDUP_REMOVED lines=12> */
.L_x_20:


//--------------------- .text._Z15matrixMulKernelPfS_S_iii --------------------------
	.section	.text._Z15matrixMulKernelPfS_S_iii,"ax",@progbits
	.align	128
        .global         _Z15matrixMulKernelPfS_S_iii
        .type           _Z15matrixMulKernelPfS_S_iii,@function
        .size           _Z15matrixMulKernelPfS_S_iii,(.L_x_21 - _Z15matrixMulKernelPfS_S_iii)
        .other          _Z15matrixMulKernelPfS_S_iii,@"STO_CUDA_ENTRY STV_DEFAULT"
_Z15matrixMulKernelPfS_S_iii:
.text._Z15matrixMulKernelPfS_S_iii:
[----:B------:R-:W-:Y:S08]  /*0000*/  LDC R1, c[0x0][0x37c] ;  /* 0x0000df00ff017b82 */ /* 0x000ff00000000800 */
[----:B------:R-:W0:Y:S01]  /*0010*/  LDC R0, c[0x0][0x360] ;  /* 0x0000d800ff007b82 */ /* 0x000e220000000800 */
[----:B------:R-:W-:Y:S01]  /*0020*/  IMAD.MOV.U32 R2, RZ, RZ, RZ ;  /* 0x000000ffff027224 */ /* 0x000fe200078e00ff */
[----:B------:R-:W1:Y:S01]  /*0030*/  S2R R6, SR_CTAID.Y ;  /* 0x0000000000067919 */ /* 0x000e620000002600 */
[----:B------:R-:W1:Y:S01]  /*0040*/  LDCU UR4, c[0x0][0x364] ;  /* 0x00006c80ff0477ac */ /* 0x000e620008000800 */
[----:B------:R-:W-:Y:S01]  /*0050*/  HFMA2 R11, -RZ, RZ, 0, 0 ;  /* 0x00000000ff0b7431 */ /* 0x000fe200000001ff */
[----:B------:R-:W2:Y:S03]  /*0060*/  LDCU.64 UR8, c[0x0][0x358] ;  /* 0x00006b00ff0877ac */ /* 0x000ea60008000a00 */
[----:B------:R-:W3:Y:S08]  /*0070*/  LDC R7, c[0x0][0x3a0] ;  /* 0x0000e800ff077b82 */ /* 0x000ef00000000800 */
[----:B------:R-:W4:Y:S01]  /*0080*/  S2UR UR5, SR_CTAID.X ;  /* 0x00000000000579c3 */ /* 0x000f220000002500 */
[----:B0-----:R-:W0:Y:S01]  /*0090*/  I2F.U32.RP R4, R0 ;  /* 0x0000000000047306 */ /* 0x001e220000209000 */
[----:B------:R-:W-:-:S07]  /*00a0*/  ISETP.NE.U32.AND P2, PT, R0, RZ, PT ;  /* 0x000000ff0000720c */ /* 0x000fce0003f45070 */
[----:B0-----:R-:W0:Y:S02]  /*00b0*/  MUFU.RCP R4, R4 ;  /* 0x0000000400047308 */ /* 0x001e240000001000 */
[----:B0-----:R-:W-:-:S06]  /*00c0*/  IADD3 R5, PT, PT, R4, 0xffffffe, RZ ;  /* 0x0ffffffe04057810 */ /* 0x001fcc0007ffe0ff */
[----:B------:R0:W5:Y:S02]  /*00d0*/  F2I.FTZ.U32.TRUNC.NTZ R3, R5 ;  /* 0x0000000500037305 */ /* 0x000164000021f000 */
[----:B0-----:R-:W4:Y:S01]  /*00e0*/  S2R R5, SR_TID.X ;  /* 0x0000000000057919 */ /* 0x001f220000002100 */
[----:B-----5:R-:W-:-:S05]  /*00f0*/  IADD3 R9, PT, PT, RZ, -R3, RZ ;  /* 0x80000003ff097210 */ /* 0x020fca0007ffe0ff */
[----:B------:R-:W-:-:S04]  /*0100*/  IMAD R9, R9, R0, RZ ;  /* 0x0000000009097224 */ /* 0x000fc800078e02ff */
[----:B------:R-:W-:Y:S01]  /*0110*/  IMAD.HI.U32 R2, R3, R9, R2 ;  /* 0x0000000903027227 */ /* 0x000fe200078e0002 */
[----:B---3--:R-:W-:-:S05]  /*0120*/  IADD3 R3, PT, PT, R0, -0x1, R7 ;  /* 0xffffffff00037810 */ /* 0x008fca0007ffe007 */
[----:B------:R-:W-:-:S05]  /*0130*/  IMAD.HI.U32 R2, R2, R3, RZ ;  /* 0x0000000302027227 */ /* 0x000fca00078e00ff */
[----:B------:R-:W-:-:S05]  /*0140*/  IADD3 R7, PT, PT, -R2, RZ, RZ ;  /* 0x000000ff02077210 */ /* 0x000fca0007ffe1ff */
[C---:B------:R-:W-:Y:S02]  /*0150*/  IMAD R7, R0.reuse, R7, R3 ;  /* 0x0000000700077224 */ /* 0x040fe400078e0203 */
[----:B------:R-:W1:Y:S01]  /*0160*/  S2R R3, SR_TID.Y ;  /* 0x0000000000037919 */ /* 0x000e620000002200 */
[----:B----4-:R-:W-:Y:S02]  /*0170*/  IMAD R4, R0, UR5, R5 ;  /* 0x0000000500047c24 */ /* 0x010fe4000f8e0205 */
[----:B------:R-:W-:-:S13]  /*0180*/  ISETP.GE.U32.AND P0, PT, R7, R0, PT ;  /* 0x000000000700720c */ /* 0x000fda0003f06070 */
[----:B------:R-:W-:Y:S01]  /*0190*/  @P0 IMAD.IADD R7, R7, 0x1, -R0 ;  /* 0x0000000107070824 */ /* 0x000fe200078e0a00 */
[----:B------:R-:W-:-:S04]  /*01a0*/  @P0 IADD3 R2, PT, PT, R2, 0x1, RZ ;  /* 0x0000000102020810 */ /* 0x000fc80007ffe0ff */
[----:B------:R-:W-:Y:S01]  /*01b0*/  ISETP.GE.U32.AND P1, PT, R7, R0, PT ;  /* 0x000000000700720c */ /* 0x000fe20003f26070 */
[----:B-1----:R-:W-:-:S12]  /*01c0*/  IMAD R7, R6, UR4, R3 ;  /* 0x0000000406077c24 */ /* 0x002fd8000f8e0203 */
[----:B------:R-:W-:Y:S01]  /*01d0*/  @P1 VIADD R2, R2, 0x1 ;  /* 0x0000000102021836 */ /* 0x000fe20000000000 */
[----:B------:R-:W-:-:S04]  /*01e0*/  @!P2 LOP3.LUT R2, RZ, R0, RZ, 0x33, !PT ;  /* 0x00000000ff02a212 */ /* 0x000fc800078e33ff */
[----:B------:R-:W-:-:S13]  /*01f0*/  ISETP.GE.AND P0, PT, R2, 0x1, PT ;  /* 0x000000010200780c */ /* 0x000fda0003f06270 */
[----:B--2---:R-:W-:Y:S05]  /*0200*/  @!P0 BRA `(.L_x_7) ;  /* 0x00000008004c8947 */ /* 0x004fea0003800000 */
[----:B------:R-:W0:Y:S01]  /*0210*/  S2UR UR5, SR_CgaCtaId ;  /* 0x00000000000579c3 */ /* 0x000e220000008800 */
[----:B------:R-:W1:Y:S01]  /*0220*/  LDCU UR6, c[0x0][0x3a0] ;  /* 0x00007400ff0677ac */ /* 0x000e620008000800 */
[----:B------:R-:W-:Y:S02]  /*0230*/  IMAD R6, R0, UR4, RZ ;  /* 0x0000000400067c24 */ /* 0x000fe4000f8e02ff */
[----:B------:R-:W-:Y:S01]  /*0240*/  IMAD.MOV.U32 R11, RZ, RZ, RZ ;  /* 0x000000ffff0b7224 */ /* 0x000fe200078e00ff */
[----:B------:R-:W-:Y:S01]  /*0250*/  UMOV UR4, 0x400 ;  /* 0x0000040000047882 */ /* 0x000fe20000000000 */
[----:B------:R-:W-:Y:S02]  /*0260*/  IMAD.SHL.U32 R8, R6, 0x4, RZ ;  /* 0x0000000406087824 */ /* 0x000fe400078e00ff */
[----:B------:R-:W-:-:S03]  /*0270*/  IMAD R6, R0, R3, RZ ;  /* 0x0000000300067224 */ /* 0x000fc600078e02ff */
[----:B------:R-:W-:Y:S02]  /*0280*/  LEA R10, R5, R8, 0x2 ;  /* 0x00000008050a7211 */ /* 0x000fe400078e10ff */
[----:B-1----:R-:W-:Y:S01]  /*0290*/  MOV R9, UR6 ;  /* 0x0000000600097c02 */ /* 0x002fe20008000f00 */
[----:B0-----:R-:W-:-:S06]  /*02a0*/  ULEA UR4, UR5, UR4, 0x18 ;  /* 0x0000000405047291 */ /* 0x001fcc000f8ec0ff */
[----:B------:R-:W-:Y:S01]  /*02b0*/  VIADD R8, R8, UR4 ;  /* 0x0000000408087c36 */ /* 0x000fe20008000000 */
[----:B------:R-:W-:Y:S01]  /*02c0*/  IADD3 R10, PT, PT, R10, UR4, RZ ;  /* 0x000000040a0a7c10 */ /* 0x000fe2000fffe0ff */
[----:B------:R-:W-:-:S06]  /*02d0*/  UMOV UR4, URZ ;  /* 0x000000ff00047c82 */ /* 0x000fcc0008000000 */
.L_x_13:
[----:B0-----:R-:W0:Y:S01]  /*02e0*/  LDCU UR7, c[0x0][0x3a0] ;  /* 0x00007400ff0777ac */ /* 0x001e220008000800 */
[----:B------:R-:W-:Y:S01]  /*02f0*/  IMAD R20, R0, UR4, RZ ;  /* 0x0000000400147c24 */ /* 0x000fe2000f8e02ff */
[----:B------:R-:W-:Y:S01]  /*0300*/  MOV R18, RZ ;  /* 0x000000ff00127202 */ /* 0x000fe20000000f00 */
[----:B------:R-:W1:Y:S02]  /*0310*/  LDCU UR5, c[0x0][0x398] ;  /* 0x00007300ff0577ac */ /* 0x000e640008000800 */
[C---:B------:R-:W-:Y:S01]  /*0320*/  IMAD.IADD R16, R20.reuse, 0x1, R5 ;  /* 0x0000000114107824 */ /* 0x040fe200078e0205 */
[----:B------:R-:W-:Y:S01]  /*0330*/  IADD3 R19, PT, PT, R20, R3, RZ ;  /* 0x0000000314137210 */ /* 0x000fe20007ffe0ff */
[----:B------:R-:W2:Y:S03]  /*0340*/  LDCU UR6, c[0x0][0x39c] ;  /* 0x00007380ff0677ac */ /* 0x000ea60008000800 */
[----:B0-----:R-:W-:-:S02]  /*0350*/  ISETP.GE.AND P0, PT, R16, UR7, PT ;  /* 0x0000000710007c0c */ /* 0x001fc4000bf06270 */
[----:B------:R-:W-:Y:S02]  /*0360*/  ISETP.GE.AND P1, PT, R19, UR7, PT ;  /* 0x0000000713007c0c */ /* 0x000fe4000bf26270 */
[----:B-1----:R-:W-:Y:S02]  /*0370*/  ISETP.GE.OR P0, PT, R7, UR5, P0 ;  /* 0x0000000507007c0c */ /* 0x002fe40008706670 */
[----:B--2---:R-:W-:-:S11]  /*0380*/  ISETP.GE.OR P1, PT, R4, UR6, P1 ;  /* 0x0000000604007c0c */ /* 0x004fd60008f26670 */
[----:B------:R-:W0:Y:S01]  /*0390*/  @!P0 LDC.64 R12, c[0x0][0x388] ;  /* 0x0000e200ff0c8b82 */ /* 0x000e220000000a00 */
[----:B------:R-:W-:Y:S02]  /*03a0*/  @!P0 IMAD R17, R7, UR7, R16 ;  /* 0x0000000707118c24 */ /* 0x000fe4000f8e0210 */
[----:B------:R-:W-:Y:S02]  /*03b0*/  IMAD.MOV.U32 R16, RZ, RZ, RZ ;  /* 0x000000ffff107224 */ /* 0x000fe400078e00ff */
[----:B------:R-:W-:-:S03]  /*03c0*/  @!P1 IMAD R19, R19, UR6, R4 ;  /* 0x0000000613139c24 */ /* 0x000fc6000f8e0204 */
[----:B------:R-:W1:Y:S01]  /*03d0*/  @!P1 LDC.64 R14, c[0x0][0x390] ;  /* 0x0000e400ff0e9b82 */ /* 0x000e620000000a00 */
[----:B0-----:R-:W-:-:S05]  /*03e0*/  @!P0 IMAD.WIDE R12, R17, 0x4, R12 ;  /* 0x00000004110c8825 */ /* 0x001fca00078e020c */
[----:B------:R-:W2:Y:S01]  /*03f0*/  @!P0 LDG.E R16, desc[UR8][R12.64] ;  /* 0x000000080c108981 */ /* 0x000ea2000c1e1900 */
[----:B-1----:R-:W-:-:S05]  /*0400*/  @!P1 IMAD.WIDE R14, R19, 0x4, R14 ;  /* 0x00000004130e9825 */ /* 0x002fca00078e020e */
[----:B------:R-:W3:Y:S01]  /*0410*/  @!P1 LDG.E R18, desc[UR8][R14.64] ;  /* 0x000000080e129981 */ /* 0x000ee2000c1e1900 */
[----:B------:R-:W0:Y:S01]  /*0420*/  S2UR UR6, SR_CgaCtaId ;  /* 0x00000000000679c3 */ /* 0x000e220000008800 */
[----:B------:R-:W-:Y:S01]  /*0430*/  UMOV UR5, 0x400 ;  /* 0x0000040000057882 */ /* 0x000fe20000000000 */
[----:B------:R-:W-:Y:S01]  /*0440*/  IMAD.IADD R17, R6, 0x1, R5 ;  /* 0x0000000106117824 */ /* 0x000fe200078e0205 */
[----:B------:R-:W-:Y:S01]  /*0450*/  ISETP.NE.AND P1, PT, R20, UR7, PT ;  /* 0x0000000714007c0c */ /* 0x000fe2000bf25270 */
[----:B------:R-:W-:-:S06]  /*0460*/  UIADD3 UR4, UPT, UPT, UR4, 0x1, URZ ;  /* 0x0000000104047890 */ /* 0x000fcc000fffe0ff */
[----:B------:R-:W-:Y:S01]  /*0470*/  ISETP.NE.AND P0, PT, R2, UR4, PT ;  /* 0x0000000402007c0c */ /* 0x000fe2000bf05270 */
[----:B0-----:R-:W-:-:S06]  /*0480*/  ULEA UR5, UR6, UR5, 0x18 ;  /* 0x0000000506057291 */ /* 0x001fcc000f8ec0ff */
[C---:B------:R-:W-:Y:S02]  /*0490*/  LEA R19, R17.reuse, UR5, 0x2 ;  /* 0x0000000511137c11 */ /* 0x040fe4000f8e10ff */
[----:B------:R-:W-:-:S03]  /*04a0*/  LEA R17, R17, R8, 0x2 ;  /* 0x0000000811117211 */ /* 0x000fc600078e10ff */
[----:B--2---:R0:W-:Y:S04]  /*04b0*/  STS [R19], R16 ;  /* 0x0000001013007388 */ /* 0x0041e80000000800 */
[----:B---3--:R0:W-:Y:S01]  /*04c0*/  STS [R17], R18 ;  /* 0x0000001211007388 */ /* 0x0081e20000000800 */
[----:B------:R-:W-:Y:S06]  /*04d0*/  BAR.SYNC.DEFER_BLOCKING 0x0 ;  /* 0x0000000000007b1d */ /* 0x000fec0000010000 */
[----:B------:R-:W-:Y:S05]  /*04e0*/  @!P1 BRA `(.L_x_8) ;  /* 0x0000000400889947 */ /* 0x000fea0003800000 */
[----:B------:R-:W-:Y:S01]  /*04f0*/  VIMNMX.U32 R12, PT, PT, R0, R9, PT ;  /* 0x00000009000c7248 */ /* 0x000fe20003fe0000 */
[----:B------:R-:W-:-:S03]  /*0500*/  IMAD.MOV.U32 R14, RZ, RZ, RZ ;  /* 0x000000ffff0e7224 */ /* 0x000fc600078e00ff */
[C---:B------:R-:W-:Y:S02]  /*0510*/  ISETP.GE.U32.AND P1, PT, R12.reuse, 0x8, PT ;  /* 0x000000080c00780c */ /* 0x040fe40003f26070 */
[----:B------:R-:W-:-:S04]  /*0520*/  VIMNMX.U32 R12, PT, PT, R12, 0x1, !PT ;  /* 0x000000010c0c7848 */ /* 0x000fc80007fe0000 */
[----:B------:R-:W-:-:S07]  /*0530*/  LOP3.LUT R23, R12, 0x7, RZ, 0xc0, !PT ;  /* 0x000000070c177812 */ /* 0x000fce00078ec0ff */
[----:B------:R-:W-:Y:S05]  /*0540*/  @!P1 BRA `(.L_x_9) ;  /* 0x0000000000a89947 */ /* 0x000fea0003800000 */
[----:B------:R-:W-:Y:S02]  /*0550*/  LEA R15, R6, UR5, 0x2 ;  /* 0x00000005060f7c11 */ /* 0x000fe4000f8e10ff */
[C---:B0-----:R-:W-:Y:S02]  /*0560*/  LOP3.LUT R16, R12.reuse, 0xfffffff8, RZ, 0xc0, !PT ;  /* 0xfffffff80c107812 */ /* 0x041fe400078ec0ff */
[----:B------:R-:W-:Y:S01]  /*0570*/  MOV R13, R10 ;  /* 0x0000000a000d7202 */ /* 0x000fe20000000f00 */
[----:B------:R-:W-:Y:S01]  /*0580*/  VIADD R15, R15, 0x10 ;  /* 0x000000100f0f7836 */ /* 0x000fe20000000000 */
[----:B------:R-:W-:Y:S02]  /*0590*/  LOP3.LUT R14, R12, 0x7f8, RZ, 0xc0, !PT ;  /* 0x000007f80c0e7812 */ /* 0x000fe400078ec0ff */
[----:B------:R-:W-:-:S07]  /*05a0*/  IADD3 R16, PT, PT, -R16, RZ, RZ ;  /* 0x000000ff10107210 */ /* 0x000fce0007ffe1ff */
.L_x_10:
[----:B------:R-:W-:Y:S01]  /*05b0*/  IMAD R25, R0, 0x4, R13 ;  /* 0x0000000400197824 */ /* 0x000fe200078e020d */
[----:B------:R-:W-:Y:S01]  /*05c0*/  LDS R22, [R15+-0x10] ;  /* 0xfffff0000f167984 */ /* 0x000fe20000000800 */
[----:B------:R-:W-:-:S03]  /*05d0*/  IADD3 R16, PT, PT, R16, 0x8, RZ ;  /* 0x0000000810107810 */ /* 0x000fc60007ffe0ff */
[----:B------:R0:W1:Y:S01]  /*05e0*/  LDS R24, [R13] ;  /* 0x000000000d187984 */ /* 0x0000620000000800 */
[----:B------:R-:W-:Y:S02]  /*05f0*/  LEA R27, R0, R25, 0x2 ;  /* 0x00000019001b7211 */ /* 0x000fe400078e10ff */
[----:B------:R-:W-:Y:S01]  /*0600*/  ISETP.NE.AND P1, PT, R16, RZ, PT ;  /* 0x000000ff1000720c */ /* 0x000fe20003f25270 */
[----:B------:R-:W-:Y:S02]  /*0610*/  LDS R21, [R15+-0xc] ;  /* 0xfffff4000f157984 */ /* 0x000fe40000000800 */
[C---:B------:R-:W-:Y:S02]  /*0620*/  IMAD R29, R0.reuse, 0x4, R27 ;  /* 0x00000004001d7824 */ /* 0x040fe400078e021b */
[----:B------:R-:W2:Y:S01]  /*0630*/  LDS R25, [R25] ;  /* 0x0000000019197984 */ /* 0x000ea20000000800 */
[C---:B0-----:R-:W-:Y:S02]  /*0640*/  IMAD R13, R0.reuse, 0x20, R13 ;  /* 0x00000020000d7824 */ /* 0x041fe400078e020d */
[----:B------:R-:W-:Y:S01]  /*0650*/  LEA R26, R0, R29, 0x2 ;  /* 0x0000001d001a7211 */ /* 0x000fe200078e10ff */
[----:B------:R-:W-:Y:S04]  /*0660*/  LDS R19, [R15+-0x8] ;  /* 0xfffff8000f137984 */ /* 0x000fe80000000800 */
[----:B------:R-:W0:Y:S04]  /*0670*/  LDS R20, [R27] ;  /* 0x000000001b147984 */ /* 0x000e280000000800 */
[----:B------:R-:W-:Y:S04]  /*0680*/  LDS R17, [R15+-0x4] ;  /* 0xfffffc000f117984 */ /* 0x000fe80000000800 */
[----:B------:R-:W3:Y:S01]  /*0690*/  LDS R18, [R29] ;  /* 0x000000001d127984 */ /* 0x000ee20000000800 */
[----:B-1----:R-:W-:-:S03]  /*06a0*/  FFMA R22, R22, R24, R11 ;  /* 0x0000001816167223 */ /* 0x002fc6000000000b */
[----:B------:R-:W-:Y:S01]  /*06b0*/  LDS R11, [R15] ;  /* 0x000000000f0b7984 */ /* 0x000fe20000000800 */
[----:B--2---:R-:W-:Y:S01]  /*06c0*/  FFMA R24, R21, R25, R22 ;  /* 0x0000001915187223 */ /* 0x004fe20000000016 */
[C---:B------:R-:W-:Y:S02]  /*06d0*/  IMAD R21, R0.reuse, 0x4, R26 ;  /* 0x0000000400157824 */ /* 0x040fe400078e021a */
[----:B------:R-:W1:Y:S03]  /*06e0*/  LDS R22, [R26] ;  /* 0x000000001a167984 */ /* 0x000e660000000800 */
[C---:B------:R-:W-:Y:S01]  /*06f0*/  LEA R25, R0.reuse, R21, 0x2 ;  /* 0x0000001500197211 */ /* 0x040fe200078e10ff */
[----:B0-----:R-:W-:Y:S02]  /*0700*/  FFMA R24, R19, R20, R24 ;  /* 0x0000001413187223 */ /* 0x001fe40000000018 */
[----:B------:R-:W-:Y:S02]  /*0710*/  LDS R19, [R15+0x4] ;  /* 0x000004000f137984 */ /* 0x000fe40000000800 */
[----:B------:R-:W-:-:S02]  /*0720*/  IMAD R27, R0, 0x4, R25 ;  /* 0x00000004001b7824 */ /* 0x000fc400078e0219 */
[----:B------:R-:W0:Y:S01]  /*0730*/  LDS R20, [R21] ;  /* 0x0000000015147984 */ /* 0x000e220000000800 */
[----:B---3--:R-:W-:-:S03]  /*0740*/  FFMA R18, R17, R18, R24 ;  /* 0x0000001211127223 */ /* 0x008fc60000000018 */
[----:B------:R-:W-:Y:S04]  /*0750*/  LDS R17, [R15+0x8] ;  /* 0x000008000f117984 */ /* 0x000fe80000000800 */
[----:B------:R-:W2:Y:S04]  /*0760*/  LDS R25, [R25] ;  /* 0x0000000019197984 */ /* 0x000ea80000000800 */
[----:B------:R-:W-:Y:S04]  /*0770*/  LDS R27, [R27] ;  /* 0x000000001b1b7984 */ /* 0x000fe80000000800 */
[----:B------:R3:W4:Y:S02]  /*0780*/  LDS R24, [R15+0xc] ;  /* 0x00000c000f187984 */ /* 0x0007240000000800 */
[----:B---3--:R-:W-:Y:S01]  /*0790*/  IADD3 R15, PT, PT, R15, 0x20, RZ ;  /* 0x000000200f0f7810 */ /* 0x008fe20007ffe0ff */
[----:B-1----:R-:W-:-:S04]  /*07a0*/  FFMA R18, R11, R22, R18 ;  /* 0x000000160b127223 */ /* 0x002fc80000000012 */
[----:B0-----:R-:W-:-:S04]  /*07b0*/  FFMA R18, R19, R20, R18 ;  /* 0x0000001413127223 */ /* 0x001fc80000000012 */
[----:B--2---:R-:W-:-:S04]  /*07c0*/  FFMA R17, R17, R25, R18 ;  /* 0x0000001911117223 */ /* 0x004fc80000000012 */
[----:B----4-:R-:W-:Y:S01]  /*07d0*/  FFMA R11, R24, R27, R17 ;  /* 0x0000001b180b7223 */ /* 0x010fe20000000011 */
[----:B------:R-:W-:Y:S06]  /*07e0*/  @P1 BRA `(.L_x_10) ;  /* 0xfffffffc00701947 */ /* 0x000fec000383ffff */
.L_x_9:
[----:B------:R-:W-:-:S13]  /*07f0*/  ISETP.NE.AND P1, PT, R23, RZ, PT ;  /* 0x000000ff1700720c */ /* 0x000fda0003f25270 */
[----:B------:R-:W-:Y:S05]  /*0800*/  @!P1 BRA `(.L_x_8) ;  /* 0x0000000000c09947 */ /* 0x000fea0003800000 */
[----:B------:R-:W-:Y:S02]  /*0810*/  ISETP.GE.U32.AND P1, PT, R23, 0x4, PT ;  /* 0x000000041700780c */ /* 0x000fe40003f26070 */
[----:B0-----:R-:W-:-:S11]  /*0820*/  LOP3.LUT P2, R18, R12, 0x3, RZ, 0xc0, !PT ;  /* 0x000000030c127812 */ /* 0x001fd6000784c0ff */
[----:B------:R-:W-:Y:S05]  /*0830*/  @!P1 BRA `(.L_x_11) ;  /* 0x0000000000509947 */ /* 0x000fea0003800000 */
[----:B------:R-:W-:Y:S02]  /*0840*/  IMAD R15, R14, R0, R5 ;  /* 0x000000000e0f7224 */ /* 0x000fe400078e0205 */
[----:B------:R-:W-:Y:S01]  /*0850*/  IMAD.IADD R13, R6, 0x1, R14 ;  /* 0x00000001060d7824 */ /* 0x000fe200078e020e */
[----:B------:R-:W-:Y:S02]  /*0860*/  IADD3 R14, PT, PT, R14, 0x4, RZ ;  /* 0x000000040e0e7810 */ /* 0x000fe40007ffe0ff */
[----:B------:R-:W-:Y:S02]  /*0870*/  LEA R15, R15, R8, 0x2 ;  /* 0x000000080f0f7211 */ /* 0x000fe400078e10ff */
[----:B------:R-:W-:-:S03]  /*0880*/  LEA R13, R13, UR5, 0x2 ;  /* 0x000000050d0d7c11 */ /* 0x000fc6000f8e10ff */
[C---:B------:R-:W-:Y:S01]  /*0890*/  IMAD R21, R0.reuse, 0x4, R15 ;  /* 0x0000000400157824 */ /* 0x040fe200078e020f */
[----:B------:R-:W-:Y:S04]  /*08a0*/  LDS R17, [R15] ;  /* 0x000000000f117984 */ /* 0x000fe80000000800 */
[----:B------:R-:W0:Y:S01]  /*08b0*/  LDS R16, [R13] ;  /* 0x000000000d107984 */ /* 0x000e220000000800 */
[----:B------:R-:W-:-:S03]  /*08c0*/  LEA R25, R0, R21, 0x2 ;  /* 0x0000001500197211 */ /* 0x000fc600078e10ff */
[----:B------:R-:W-:Y:S02]  /*08d0*/  LDS R19, [R13+0x4] ;  /* 0x000004000d137984 */ /* 0x000fe40000000800 */
[----:B------:R-:W-:Y:S02]  /*08e0*/  IMAD R20, R0, 0x4, R25 ;  /* 0x0000000400147824 */ /* 0x000fe400078e0219 */
[----:B------:R-:W1:Y:S04]  /*08f0*/  LDS R21, [R21] ;  /* 0x0000000015157984 */ /* 0x000e680000000800 */
[----:B------:R-:W-:Y:S04]  /*0900*/  LDS R23, [R13+0x8] ;  /* 0x000008000d177984 */ /* 0x000fe80000000800 */
[----:B------:R-:W2:Y:S04]  /*0910*/  LDS R25, [R25] ;  /* 0x0000000019197984 */ /* 0x000ea80000000800 */
[----:B------:R-:W-:Y:S04]  /*0920*/  LDS R27, [R13+0xc] ;  /* 0x00000c000d1b7984 */ /* 0x000fe80000000800 */
[----:B------:R-:W3:Y:S01]  /*0930*/  LDS R20, [R20] ;  /* 0x0000000014147984 */ /* 0x000ee20000000800 */
[----:B0-----:R-:W-:-:S04]  /*0940*/  FFMA R16, R16, R17, R11 ;  /* 0x0000001110107223 */ /* 0x001fc8000000000b */
[----:B-1----:R-:W-:-:S04]  /*0950*/  FFMA R16, R19, R21, R16 ;  /* 0x0000001513107223 */ /* 0x002fc80000000010 */
[----:B--2---:R-:W-:-:S04]  /*0960*/  FFMA R16, R23, R25, R16 ;  /* 0x0000001917107223 */ /* 0x004fc80000000010 */
[----:B---3--:R-:W-:-:S07]  /*0970*/  FFMA R11, R27, R20, R16 ;  /* 0x000000141b0b7223 */ /* 0x008fce0000000010 */
.L_x_11:
[----:B------:R-:W-:Y:S05]  /*0980*/  @!P2 BRA `(.L_x_8) ;  /* 0x000000000060a947 */ /* 0x000fea0003800000 */
[----:B------:R-:W-:Y:S02]  /*0990*/  ISETP.NE.AND P1, PT, R18, 0x1, PT ;  /* 0x000000011200780c */ /* 0x000fe40003f25270 */
[----:B------:R-:W-:-:S04]  /*09a0*/  LOP3.LUT R12, R12, 0x1, RZ, 0xc0, !PT ;  /* 0x000000010c0c7812 */ /* 0x000fc800078ec0ff */
[----:B------:R-:W-:-:S07]  /*09b0*/  ISETP.NE.U32.AND P2, PT, R12, 0x1, PT ;  /* 0x000000010c00780c */ /* 0x000fce0003f45070 */
[----:B------:R-:W-:Y:S06]  /*09c0*/  @!P1 BRA `(.L_x_12) ;  /* 0x0000000000309947 */ /* 0x000fec0003800000 */
[----:B------:R-:W-:Y:S02]  /*09d0*/  IMAD R13, R14, R0, R5 ;  /* 0x000000000e0d7224 */ /* 0x000fe400078e0205 */
[----:B------:R-:W-:Y:S01]  /*09e0*/  IMAD.IADD R12, R6, 0x1, R14 ;  /* 0x00000001060c7824 */ /* 0x000fe200078e020e */
[----:B------:R-:W-:Y:S02]  /*09f0*/  IADD3 R14, PT, PT, R14, 0x2, RZ ;  /* 0x000000020e0e7810 */ /* 0x000fe40007ffe0ff */
[----:B------:R-:W-:Y:S02]  /*0a00*/  LEA R13, R13, R8, 0x2 ;  /* 0x000000080d0d7211 */ /* 0x000fe400078e10ff */
[----:B------:R-:W-:-:S03]  /*0a10*/  LEA R12, R12, UR5, 0x2 ;  /* 0x000000050c0c7c11 */ /* 0x000fc6000f8e10ff */
[----:B------:R-:W-:Y:S01]  /*0a20*/  IMAD R17, R0, 0x4, R13 ;  /* 0x0000000400117824 */ /* 0x000fe200078e020d */
[----:B------:R-:W-:Y:S04]  /*0a30*/  LDS R15, [R13] ;  /* 0x000000000d0f7984 */ /* 0x000fe80000000800 */
[----:B------:R-:W0:Y:S04]  /*0a40*/  LDS R16, [R12] ;  /* 0x000000000c107984 */ /* 0x000e280000000800 */
[----:B------:R-:W-:Y:S04]  /*0a50*/  LDS R18, [R12+0x4] ;  /* 0x000004000c127984 */ /* 0x000fe80000000800 */
[----:B------:R-:W1:Y:S01]  /*0a60*/  LDS R17, [R17] ;  /* 0x0000000011117984 */ /* 0x000e620000000800 */
[----:B0-----:R-:W-:-:S04]  /*0a70*/  FFMA R11, R16, R15, R11 ;  /* 0x0000000f100b7223 */ /* 0x001fc8000000000b */
[----:B-1----:R-:W-:-:S07]  /*0a80*/  FFMA R11, R18, R17, R11 ;  /* 0x00000011120b7223 */ /* 0x002fce000000000b */
.L_x_12:
[----:B------:R-:W-:Y:S05]  /*0a90*/  @P2 BRA `(.L_x_8) ;  /* 0x00000000001c2947 */ /* 0x000fea0003800000 */
[----:B------:R-:W-:Y:S02]  /*0aa0*/  IMAD.IADD R12, R6, 0x1, R14 ;  /* 0x00000001060c7824 */ /* 0x000fe400078e020e */
[----:B------:R-:W-:-:S03]  /*0ab0*/  IMAD R13, R0, R14, R5 ;  /* 0x0000000e000d7224 */ /* 0x000fc600078e0205 */
[----:B------:R-:W-:Y:S02]  /*0ac0*/  LEA R12, R12, UR5, 0x2 ;  /* 0x000000050c0c7c11 */ /* 0x000fe4000f8e10ff */
[----:B------:R-:W-:-:S04]  /*0ad0*/  LEA R13, R13, R8, 0x2 ;  /* 0x000000080d0d7211 */ /* 0x000fc800078e10ff */
[----:B------:R-:W-:Y:S04]  /*0ae0*/  LDS R12, [R12] ;  /* 0x000000000c0c7984 */ /* 0x000fe80000000800 */
[----:B------:R-:W0:Y:S02]  /*0af0*/  LDS R13, [R13] ;  /* 0x000000000d0d7984 */ /* 0x000e240000000800 */
[----:B0-----:R-:W-:-:S07]  /*0b00*/  FFMA R11, R12, R13, R11 ;  /* 0x0000000d0c0b7223 */ /* 0x001fce000000000b */
.L_x_8:
[----:B------:R-:W-:Y:S01]  /*0b10*/  BAR.SYNC.DEFER_BLOCKING 0x0 ;  /* 0x0000000000007b1d */ /* 0x000fe20000010000 */
[----:B------:R-:W-:-:S05]  /*0b20*/  IMAD.IADD R9, R9, 0x1, -R0 ;  /* 0x0000000109097824 */ /* 0x000fca00078e0a00 */
[----:B------:R-:W-:Y:S05]  /*0b30*/  @P0 BRA `(.L_x_13) ;  /* 0xfffffff400e80947 */ /* 0x000fea000383ffff */
.L_x_7:
[----:B------:R-:W1:Y:S02]  /*0b40*/  LDCU.64 UR4, c[0x0][0x398] ;  /* 0x00007300ff0477ac */ /* 0x000e640008000a00 */
[----:B-1----:R-:W-:-:S04]  /*0b50*/  ISETP.GE.AND P0, PT, R4, UR5, PT ;  /* 0x0000000504007c0c */ /* 0x002fc8000bf06270 */
[----:B------:R-:W-:-:S13]  /*0b60*/  ISETP.GE.OR P0, PT, R7, UR4, P0 ;  /* 0x0000000407007c0c */ /* 0x000fda0008706670 */
[----:B------:R-:W-:Y:S05]  /*0b70*/  @P0 EXIT ;  /* 0x000000000000094d */ /* 0x000fea0003800000 */
[----:B------:R-:W1:Y:S01]  /*0b80*/  LDC.64 R2, c[0x0][0x380] ;  /* 0x0000e000ff027b82 */ /* 0x000e620000000a00 */
[----:B------:R-:W-:-:S04]  /*0b90*/  IMAD R7, R7, UR5, R4 ;  /* 0x0000000507077c24 */ /* 0x000fc8000f8e0204 */
[----:B-1----:R-:W-:-:S05]  /*0ba0*/  IMAD.WIDE R2, R7, 0x4, R2 ;  /* 0x0000000407027825 */ /* 0x002fca00078e0202 */
[----:B------:R-:W-:Y:S01]  /*0bb0*/  STG.E desc[UR8][R2.64], R11 ;  /* 0x0000000b02007986 */ /* 0x000fe2000c101908 */
[----:B------:R-:W-:Y:S05]  /*0bc0*/  EXIT ;  /* 0x000000000000794d */ /* 0x000fea0003800000 */
.L_x_14:
        /* <DEDUP_REMOVED lines=11> */
.L_x_21:


//--------------------- .text._Z15MatrixMulKernelPfS_S_iii --------------------------
	.section	.text._Z15MatrixMulKernelPfS_S_iii,"ax",@progbits
	.align	128
        .global         _Z15MatrixMulKernelPfS_S_iii
        .type           _Z15MatrixMulKernelPfS_S_iii,@function
        .size           _Z15MatrixMulKernelPfS_S_iii,(.L_x_22 - _Z15MatrixMulKernelPfS_S_iii)
        .other          _Z15MatrixMulKernelPfS_S_iii,@"STO_CUDA_ENTRY STV_DEFAULT"
_Z15MatrixMulKernelPfS_S_iii:
.text._Z15MatrixMulKernelPfS_S_iii:
[----:B------:R-:W-:Y:S01]  /*0000*/  LDC R1, c[0x0][0x37c] ;  /* 0x0000df00ff017b82 */ /* 0x000fe20000000800 */
[----:B------:R-:W0:Y:S07]  /*0010*/  S2R R7, SR_TID.Y ;  /* 0x0000000000077919 */ /* 0x000e2e0000002200 */
[----:B------:R-:W1:Y:S01]  /*0020*/  LDC R18, c[0x0][0x360] ;  /* 0x0000d800ff127b82 */ /* 0x000e620000000800 */
[----:B------:R-:W1:Y:S07]  /*0030*/  S2R R5, SR_TID.X ;  /* 0x0000000000057919 */ /* 0x000e6e0000002100 */
[----:B------:R-:W0:Y:S08]  /*0040*/  S2UR UR5, SR_CTAID.Y ;  /* 0x00000000000579c3 */ /* 0x000e300000002600 */
[----:B------:R-:W0:Y:S08]  /*0050*/  LDC R0, c[0x0][0x364] ;  /* 0x0000d900ff007b82 */ /* 0x000e300000000800 */
[----:B------:R-:W1:Y:S08]  /*0060*/  S2UR UR4, SR_CTAID.X ;  /* 0x00000000000479c3 */ /* 0x000e700000002500 */
[----:B------:R-:W2:Y:S01]  /*0070*/  LDC.64 R2, c[0x0][0x398] ;  /* 0x0000e600ff027b82 */ /* 0x000ea20000000a00 */
[----:B0-----:R-:W-:-:S02]  /*0080*/  IMAD R0, R0, UR5, R7 ;  /* 0x0000000500007c24 */ /* 0x001fc4000f8e0207 */
[----:B-1----:R-:W-:-:S03]  /*0090*/  IMAD R18, R18, UR4, R5 ;  /* 0x0000000412127c24 */ /* 0x002fc6000f8e0205 */
[----:B--2---:R-:W-:-:S04]  /*00a0*/  ISETP.GE.AND P0, PT, R0, R2, PT ;  /* 0x000000020000720c */ /* 0x004fc80003f06270 */
[----:B------:R-:W-:-:S13]  /*00b0*/  ISETP.GE.OR P0, PT, R18, R3, P0 ;  /* 0x000000031200720c */ /* 0x000fda0000706670 */
[----:B------:R-:W-:Y:S05]  /*00c0*/  @P0 EXIT ;  /* 0x000000000000094d */ /* 0x000fea0003800000 */
[----:B------:R-:W0:Y:S01]  /*00d0*/  LDC R19, c[0x0][0x3a0] ;  /* 0x0000e800ff137b82 */ /* 0x000e220000000800 */
[----:B------:R-:W1:Y:S01]  /*00e0*/  LDCU.64 UR4, c[0x0][0x358] ;  /* 0x00006b00ff0477ac */ /* 0x000e620008000a00 */
[----:B------:R-:W-:Y:S01]  /*00f0*/  HFMA2 R24, -RZ, RZ, 0, 0 ;  /* 0x00000000ff187431 */ /* 0x000fe200000001ff */
[----:B0-----:R-:W-:-:S13]  /*0100*/  ISETP.GE.AND P0, PT, R19, 0x1, PT ;  /* 0x000000011300780c */ /* 0x001fda0003f06270 */
[----:B-1----:R-:W-:Y:S05]  /*0110*/  @!P0 BRA `(.L_x_15) ;  /* 0x0000000400e08947 */ /* 0x002fea0003800000 */
[C---:B------:R-:W-:Y:S01]  /*0120*/  ISETP.GE.U32.AND P1, PT, R19.reuse, 0x8, PT ;  /* 0x000000081300780c */ /* 0x040fe20003f26070 */
[----:B------:R-:W-:Y:S01]  /*0130*/  IMAD R20, R0, R19, RZ ;  /* 0x0000001300147224 */ /* 0x000fe200078e02ff */
[----:B------:R-:W-:Y:S02]  /*0140*/  LOP3.LUT R27, R19, 0x7, RZ, 0xc0, !PT ;  /* 0x00000007131b7812 */ /* 0x000fe400078ec0ff */
[----:B------:R-:W-:Y:S02]  /*0150*/  MOV R24, RZ ;  /* 0x000000ff00187202 */ /* 0x000fe40000000f00 */
[----:B------:R-:W-:Y:S02]  /*0160*/  ISETP.NE.AND P0, PT, R27, RZ, PT ;  /* 0x000000ff1b00720c */ /* 0x000fe40003f05270 */
[----:B------:R-:W-:-:S05]  /*0170*/  MOV R21, RZ ;  /* 0x000000ff00157202 */ /* 0x000fca0000000f00 */
[----:B------:R-:W-:Y:S06]  /*0180*/  @!P1 BRA `(.L_x_16) ;  /* 0x0000000000c49947 */ /* 0x000fec0003800000 */
[----:B------:R-:W0:Y:S01]  /*0190*/  LDC.64 R4, c[0x0][0x388] ;  /* 0x0000e200ff047b82 */ /* 0x000e220000000a00 */
[----:B------:R-:W-:Y:S02]  /*01a0*/  LOP3.LUT R21, R19, 0x7ffffff8, RZ, 0xc0, !PT ;  /* 0x7ffffff813157812 */ /* 0x000fe400078ec0ff */
[----:B------:R-:W-:Y:S02]  /*01b0*/  MOV R24, RZ ;  /* 0x000000ff00187202 */ /* 0x000fe40000000f00 */
[----:B------:R-:W-:Y:S02]  /*01c0*/  MOV R2, R18 ;  /* 0x0000001200027202 */ /* 0x000fe40000000f00 */
[----:B------:R-:W-:Y:S01]  /*01d0*/  IADD3 R22, PT, PT, -R21, RZ, RZ ;  /* 0x000000ff15167210 */ /* 0x000fe20007ffe1ff */
[----:B0-----:R-:W-:-:S03]  /*01e0*/  IMAD.WIDE.U32 R4, R20, 0x4, R4 ;  /* 0x0000000414047825 */ /* 0x001fc600078e0004 */
[----:B------:R-:W-:-:S04]  /*01f0*/  IADD3 R6, P1, PT, R4, 0x10, RZ ;  /* 0x0000001004067810 */ /* 0x000fc80007f3e0ff */
[----:B------:R-:W-:-:S09]  /*0200*/  IADD3.X R7, PT, PT, RZ, R5, RZ, P1, !PT ;  /* 0x00000005ff077210 */ /* 0x000fd20000ffe4ff */
.L_x_17:
[----:B------:R-:W0:Y:S01]  /*0210*/  LDC.64 R16, c[0x0][0x390] ;  /* 0x0000e400ff107b82 */ /* 0x000e220000000a00 */
[----:B------:R-:W-:Y:S02]  /*0220*/  MOV R4, R6 ;  /* 0x0000000600047202 */ /* 0x000fe40000000f00 */
[----:B------:R-:W-:-:S05]  /*0230*/  MOV R5, R7 ;  /* 0x0000000700057202 */ /* 0x000fca0000000f00 */
[----:B------:R-:W2:Y:S04]  /*0240*/  LDG.E R25, desc[UR4][R4.64+-0x10] ;  /* 0xfffff00404197981 */ /* 0x000ea8000c1e1900 */
[----:B------:R-:W3:Y:S04]  /*0250*/  LDG.E R23, desc[UR4][R4.64+-0xc] ;  /* 0xfffff40404177981 */ /* 0x000ee8000c1e1900 */
[----:B------:R-:W4:Y:S04]  /*0260*/  LDG.E R29, desc[UR4][R4.64+-0x8] ;  /* 0xfffff804041d7981 */ /* 0x000f28000c1e1900 */
[----:B------:R-:W5:Y:S01]  /*0270*/  LDG.E R28, desc[UR4][R4.64+-0x4] ;  /* 0xfffffc04041c7981 */ /* 0x000f62000c1e1900 */
[----:B0-----:R-:W-:-:S05]  /*0280*/  IMAD.WIDE R16, R2, 0x4, R16 ;  /* 0x0000000402107825 */ /* 0x001fca00078e0210 */
[----:B------:R0:W2:Y:S01]  /*0290*/  LDG.E R26, desc[UR4][R16.64] ;  /* 0x00000004101a7981 */ /* 0x0000a2000c1e1900 */
[----:B------:R-:W-:-:S04]  /*02a0*/  IMAD.WIDE R14, R3, 0x4, R16 ;  /* 0x00000004030e7825 */ /* 0x000fc800078e0210 */
[C---:B------:R-:W-:Y:S02]  /*02b0*/  IMAD.WIDE R6, R3.reuse, 0x4, R14 ;  /* 0x0000000403067825 */ /* 0x040fe400078e020e */
[----:B------:R-:W3:Y:S02]  /*02c0*/  LDG.E R14, desc[UR4][R14.64] ;  /* 0x000000040e0e7981 */ /* 0x000ee4000c1e1900 */
[C---:B------:R-:W-:Y:S02]  /*02d0*/  IMAD.WIDE R10, R3.reuse, 0x4, R6 ;  /* 0x00000004030a7825 */ /* 0x040fe400078e0206 */
[----:B------:R-:W4:Y:S02]  /*02e0*/  LDG.E R6, desc[UR4][R6.64] ;  /* 0x0000000406067981 */ /* 0x000f24000c1e1900 */
[C---:B------:R-:W-:Y:S02]  /*02f0*/  IMAD.WIDE R8, R3.reuse, 0x4, R10 ;  /* 0x0000000403087825 */ /* 0x040fe400078e020a */
[----:B------:R-:W5:Y:S02]  /*0300*/  LDG.E R10, desc[UR4][R10.64] ;  /* 0x000000040a0a7981 */ /* 0x000f64000c1e1900 */
[----:B------:R-:W-:-:S02]  /*0310*/  IMAD.WIDE R12, R3, 0x4, R8 ;  /* 0x00000004030c7825 */ /* 0x000fc400078e0208 */
[----:B------:R-:W5:Y:S04]  /*0320*/  LDG.E R7, desc[UR4][R4.64] ;  /* 0x0000000404077981 */ /* 0x000f68000c1e1900 */
[----:B------:R-:W5:Y:S01]  /*0330*/  LDG.E R8, desc[UR4][R8.64] ;  /* 0x0000000408087981 */ /* 0x000f62000c1e1900 */
[----:B0-----:R-:W-:-:S03]  /*0340*/  IMAD.WIDE R16, R3, 0x4, R12 ;  /* 0x0000000403107825 */ /* 0x001fc600078e020c */
[----:B------:R-:W5:Y:S04]  /*0350*/  LDG.E R12, desc[UR4][R12.64] ;  /* 0x000000040c0c7981 */ /* 0x000f68000c1e1900 */
[----:B------:R-:W5:Y:S04]  /*0360*/  LDG.E R15, desc[UR4][R16.64] ;  /* 0x00000004100f7981 */ /* 0x000f68000c1e1900 */
[----:B------:R-:W5:Y:S04]  /*0370*/  LDG.E R9, desc[UR4][R4.64+0x4] ;  /* 0x0000040404097981 */ /* 0x000f68000c1e1900 */
[----:B------:R-:W5:Y:S01]  /*0380*/  LDG.E R11, desc[UR4][R4.64+0xc] ;  /* 0x00000c04040b7981 */ /* 0x000f62000c1e1900 */
[----:B--2---:R-:W-:Y:S01]  /*0390*/  FFMA R26, R25, R26, R24 ;  /* 0x0000001a191a7223 */ /* 0x004fe20000000018 */
[----:B------:R-:W-:-:S02]  /*03a0*/  IMAD.WIDE R24, R3, 0x4, R16 ;  /* 0x0000000403187825 */ /* 0x000fc400078e0210 */
[----:B------:R-:W2:Y:S04]  /*03b0*/  LDG.E R16, desc[UR4][R4.64+0x8] ;  /* 0x0000080404107981 */ /* 0x000ea8000c1e1900 */
[----:B------:R-:W2:Y:S01]  /*03c0*/  LDG.E R24, desc[UR4][R24.64] ;  /* 0x0000000418187981 */ /* 0x000ea2000c1e1900 */
[----:B---3--:R-:W-:Y:S01]  /*03d0*/  FFMA R14, R23, R14, R26 ;  /* 0x0000000e170e7223 */ /* 0x008fe2000000001a */
[----:B------:R-:W-:-:S03]  /*03e0*/  IADD3 R22, PT, PT, R22, 0x8, RZ ;  /* 0x0000000816167810 */ /* 0x000fc60007ffe0ff */
[----:B----4-:R-:W-:Y:S01]  /*03f0*/  FFMA R29, R29, R6, R14 ;  /* 0x000000061d1d7223 */ /* 0x010fe2000000000e */
[----:B------:R-:W-:-:S03]  /*0400*/  ISETP.NE.AND P1, PT, R22, RZ, PT ;  /* 0x000000ff1600720c */ /* 0x000fc60003f25270 */
[----:B-----5:R-:W-:Y:S01]  /*0410*/  FFMA R10, R28, R10, R29 ;  /* 0x0000000a1c0a7223 */ /* 0x020fe2000000001d */
[----:B------:R-:W-:-:S03]  /*0420*/  IADD3 R6, P2, PT, R4, 0x20, RZ ;  /* 0x0000002004067810 */ /* 0x000fc60007f5e0ff */
[----:B------:R-:W-:Y:S01]  /*0430*/  FFMA R8, R7, R8, R10 ;  /* 0x0000000807087223 */ /* 0x000fe2000000000a */
[----:B------:R-:W-:Y:S02]  /*0440*/  IADD3.X R7, PT, PT, RZ, R5, RZ, P2, !PT ;  /* 0x00000005ff077210 */ /* 0x000fe400017fe4ff */
[----:B------:R-:W-:Y:S01]  /*0450*/  LEA R2, R3, R2, 0x3 ;  /* 0x0000000203027211 */ /* 0x000fe200078e18ff */
[----:B------:R-:W-:-:S04]  /*0460*/  FFMA R9, R9, R12, R8 ;  /* 0x0000000c09097223 */ /* 0x000fc80000000008 */
[----:B--2---:R-:W-:-:S04]  /*0470*/  FFMA R16, R16, R15, R9 ;  /* 0x0000000f10107223 */ /* 0x004fc80000000009 */
[----:B------:R-:W-:Y:S01]  /*0480*/  FFMA R24, R11, R24, R16 ;  /* 0x000000180b187223 */ /* 0x000fe20000000010 */
[----:B------:R-:W-:Y:S06]  /*0490*/  @P1 BRA `(.L_x_17) ;  /* 0xfffffffc005c1947 */ /* 0x000fec000383ffff */
.L_x_16:
[----:B------:R-:W-:Y:S05]  /*04a0*/  @!P0 BRA `(.L_x_15) ;  /* 0x0000000000fc8947 */ /* 0x000fea0003800000 */
[----:B------:R-:W-:Y:S02]  /*04b0*/  ISETP.GE.U32.AND P1, PT, R27, 0x4, PT ;  /* 0x000000041b00780c */ /* 0x000fe40003f26070 */
[----:B------:R-:W-:-:S04]  /*04c0*/  LOP3.LUT R2, R19, 0x3, RZ, 0xc0, !PT ;  /* 0x0000000313027812 */ /* 0x000fc800078ec0ff */
[----:B------:R-:W-:-:S07]  /*04d0*/  ISETP.NE.AND P0, PT, R2, RZ, PT ;  /* 0x000000ff0200720c */ /* 0x000fce0003f05270 */
[----:B------:R-:W-:Y:S06]  /*04e0*/  @!P1 BRA `(.L_x_18) ;  /* 0x00000000006c9947 */ /* 0x000fec0003800000 */
[----:B------:R-:W0:Y:S01]  /*04f0*/  LDC.64 R6, c[0x0][0x390] ;  /* 0x0000e400ff067b82 */ /* 0x000e220000000a00 */
[----:B------:R-:W1:Y:S01]  /*0500*/  LDCU.64 UR6, c[0x0][0x388] ;  /* 0x00007100ff0677ac */ /* 0x000e620008000a00 */
[----:B------:R-:W-:Y:S01]  /*0510*/  IMAD R9, R21, R3, R18 ;  /* 0x0000000315097224 */ /* 0x000fe200078e0212 */
[CC--:B------:R-:W-:Y:S02]  /*0520*/  IADD3 R5, PT, PT, R20.reuse, R21.reuse, RZ ;  /* 0x0000001514057210 */ /* 0x0c0fe40007ffe0ff */
[----:B------:R-:W-:-:S03]  /*0530*/  IADD3 R10, P1, PT, R20, R21, RZ ;  /* 0x00000015140a7210 */ /* 0x000fc60007f3e0ff */
[----:B------:R-:W2:Y:S01]  /*0540*/  LDC.64 R14, c[0x0][0x388] ;  /* 0x0000e200ff0e7b82 */ /* 0x000ea20000000a00 */
[----:B0-----:R-:W-:-:S04]  /*0550*/  IMAD.WIDE R6, R9, 0x4, R6 ;  /* 0x0000000409067825 */ /* 0x001fc800078e0206 */
[----:B------:R-:W-:Y:S02]  /*0560*/  IMAD.WIDE R8, R3, 0x4, R6 ;  /* 0x0000000403087825 */ /* 0x000fe400078e0206 */
[----:B------:R-:W3:Y:S02]  /*0570*/  LDG.E R6, desc[UR4][R6.64] ;  /* 0x0000000406067981 */ /* 0x000ee4000c1e1900 */
[----:B--2---:R-:W-:Y:S01]  /*0580*/  IMAD.WIDE.U32 R14, R5, 0x4, R14 ;  /* 0x00000004050e7825 */ /* 0x004fe200078e000e */
[----:B------:R-:W-:Y:S02]  /*0590*/  IADD3.X R5, PT, PT, RZ, RZ, RZ, P1, !PT ;  /* 0x000000ffff057210 */ /* 0x000fe40000ffe4ff */
[----:B-1----:R-:W-:-:S03]  /*05a0*/  LEA R4, P1, R10, UR6, 0x2 ;  /* 0x000000060a047c11 */ /* 0x002fc6000f8210ff */
[----:B------:R-:W3:Y:S01]  /*05b0*/  LDG.E R15, desc[UR4][R14.64] ;  /* 0x000000040e0f7981 */ /* 0x000ee2000c1e1900 */
[----:B------:R-:W-:Y:S01]  /*05c0*/  LEA.HI.X R5, R10, UR7, R5, 0x2, P1 ;  /* 0x000000070a057c11 */ /* 0x000fe200088f1405 */
[C---:B------:R-:W-:Y:S02]  /*05d0*/  IMAD.WIDE R10, R3.reuse, 0x4, R8 ;  /* 0x00000004030a7825 */ /* 0x040fe400078e0208 */
[----:B------:R-:W2:Y:S04]  /*05e0*/  LDG.E R8, desc[UR4][R8.64] ;  /* 0x0000000408087981 */ /* 0x000ea8000c1e1900 */
[----:B------:R-:W2:Y:S01]  /*05f0*/  LDG.E R17, desc[UR4][R4.64+0x4] ;  /* 0x0000040404117981 */ /* 0x000ea2000c1e1900 */
[----:B------:R-:W-:-:S03]  /*0600*/  IMAD.WIDE R12, R3, 0x4, R10 ;  /* 0x00000004030c7825 */ /* 0x000fc600078e020a */
        /* <DEDUP_REMOVED lines=9> */
.L_x_18:
[----:B------:R-:W-:Y:S05]  /*06a0*/  @!P0 BRA `(.L_x_15) ;  /* 0x00000000007c8947 */ /* 0x000fea0003800000 */
[----:B------:R-:W-:Y:S02]  /*06b0*/  ISETP.NE.AND P1, PT, R2, 0x1, PT ;  /* 0x000000010200780c */ /* 0x000fe40003f25270 */
[----:B------:R-:W-:-:S04]  /*06c0*/  LOP3.LUT R19, R19, 0x1, RZ, 0xc0, !PT ;  /* 0x0000000113137812 */ /* 0x000fc800078ec0ff */
[----:B------:R-:W-:-:S07]  /*06d0*/  ISETP.NE.U32.AND P0, PT, R19, 0x1, PT ;  /* 0x000000011300780c */ /* 0x000fce0003f05070 */
[----:B------:R-:W0:Y:S01]  /*06e0*/  @P1 LDC.64 R12, c[0x0][0x388] ;  /* 0x0000e200ff0c1b82 */ /* 0x000e220000000a00 */
[CC--:B------:R-:W-:Y:S02]  /*06f0*/  @P1 IADD3 R15, PT, PT, R20.reuse, R21.reuse, RZ ;  /* 0x00000015140f1210 */ /* 0x0c0fe40007ffe0ff */
[----:B------:R-:W-:-:S04]  /*0700*/  @P1 IADD3 R2, P2, PT, R20, R21, RZ ;  /* 0x0000001514021210 */ /* 0x000fc80007f5e0ff */
[----:B------:R-:W-:Y:S01]  /*0710*/  @P1 IADD3.X R14, PT, PT, RZ, RZ, RZ, P2, !PT ;  /* 0x000000ffff0e1210 */ /* 0x000fe200017fe4ff */
[----:B------:R-:W1:Y:S08]  /*0720*/  @P1 LDC.64 R10, c[0x0][0x390] ;  /* 0x0000e400ff0a1b82 */ /* 0x000e700000000a00 */
[----:B------:R-:W2:Y:S08]  /*0730*/  @P1 LDC.64 R8, c[0x0][0x388] ;  /* 0x0000e200ff081b82 */ /* 0x000eb00000000a00 */
[----:B------:R-:W3:Y:S01]  /*0740*/  @!P0 LDC.64 R6, c[0x0][0x388] ;  /* 0x0000e200ff068b82 */ /* 0x000ee20000000a00 */
[----:B0-----:R-:W-:-:S04]  /*0750*/  @P1 IMAD.WIDE.U32 R12, R15, 0x4, R12 ;  /* 0x000000040f0c1825 */ /* 0x001fc800078e000c */
[C---:B------:R-:W-:Y:S01]  /*0760*/  @P1 IMAD R15, R21.reuse, R3, R18 ;  /* 0x00000003150f1224 */ /* 0x040fe200078e0212 */
[----:B------:R-:W-:Y:S01]  /*0770*/  @P1 IADD3 R21, PT, PT, R21, 0x2, RZ ;  /* 0x0000000215151810 */ /* 0x000fe20007ffe0ff */
[----:B------:R-:W4:Y:S01]  /*0780*/  @P1 LDG.E R13, desc[UR4][R12.64] ;  /* 0x000000040c0d1981 */ /* 0x000f22000c1e1900 */
[----:B------:R-:W0:Y:S01]  /*0790*/  @!P0 LDC.64 R4, c[0x0][0x390] ;  /* 0x0000e400ff048b82 */ /* 0x000e220000000a00 */
[----:B-1----:R-:W-:Y:S01]  /*07a0*/  @P1 IMAD.WIDE R10, R15, 0x4, R10 ;  /* 0x000000040f0a1825 */ /* 0x002fe200078e020a */
[----:B------:R-:W-:Y:S02]  /*07b0*/  @!P0 IADD3 R17, PT, PT, R20, R21, RZ ;  /* 0x0000001514118210 */ /* 0x000fe40007ffe0ff */
[----:B--2---:R-:W-:Y:S01]  /*07c0*/  @P1 LEA R8, P2, R2, R8, 0x2 ;  /* 0x0000000802081211 */ /* 0x004fe200078410ff */
[----:B------:R-:W-:-:S03]  /*07d0*/  @!P0 IMAD R21, R21, R3, R18 ;  /* 0x0000000315158224 */ /* 0x000fc600078e0212 */
[----:B------:R-:W-:Y:S01]  /*07e0*/  @P1 LEA.HI.X R9, R2, R9, R14, 0x2, P2 ;  /* 0x0000000902091211 */ /* 0x000fe200010f140e */
[----:B------:R-:W-:Y:S01]  /*07f0*/  @P1 IMAD.WIDE R14, R3, 0x4, R10 ;  /* 0x00000004030e1825 */ /* 0x000fe200078e020a */
[----:B------:R-:W4:Y:S03]  /*0800*/  @P1 LDG.E R2, desc[UR4][R10.64] ;  /* 0x000000040a021981 */ /* 0x000f26000c1e1900 */
[----:B---3--:R-:W-:Y:S01]  /*0810*/  @!P0 IMAD.WIDE.U32 R6, R17, 0x4, R6 ;  /* 0x0000000411068825 */ /* 0x008fe200078e0006 */
[----:B------:R-:W2:Y:S04]  /*0820*/  @P1 LDG.E R9, desc[UR4][R8.64+0x4] ;  /* 0x0000040408091981 */ /* 0x000ea8000c1e1900 */
[----:B------:R-:W2:Y:S01]  /*0830*/  @P1 LDG.E R14, desc[UR4][R14.64] ;  /* 0x000000040e0e1981 */ /* 0x000ea2000c1e1900 */
[----:B0-----:R-:W-:-:S03]  /*0840*/  @!P0 IMAD.WIDE R4, R21, 0x4, R4 ;  /* 0x0000000415048825 */ /* 0x001fc600078e0204 */
[----:B------:R-:W3:Y:S04]  /*0850*/  @!P0 LDG.E R7, desc[UR4][R6.64] ;  /* 0x0000000406078981 */ /* 0x000ee8000c1e1900 */
[----:B------:R-:W3:Y:S01]  /*0860*/  @!P0 LDG.E R4, desc[UR4][R4.64] ;  /* 0x0000000404048981 */ /* 0x000ee2000c1e1900 */
[----:B----4-:R-:W-:-:S04]  /*0870*/  @P1 FFMA R2, R13, R2, R24 ;  /* 0x000000020d021223 */ /* 0x010fc80000000018 */
[----:B--2---:R-:W-:-:S04]  /*0880*/  @P1 FFMA R24, R9, R14, R2 ;  /* 0x0000000e09181223 */ /* 0x004fc80000000002 */
[----:B---3--:R-:W-:-:S07]  /*0890*/  @!P0 FFMA R24, R7, R4, R24 ;  /* 0x0000000407188223 */ /* 0x008fce0000000018 */
.L_x_15:
[----:B------:R-:W0:Y:S01]  /*08a0*/  LDC.64 R4, c[0x0][0x380] ;  /* 0x0000e000ff047b82 */ /* 0x000e220000000a00 */
[----:B------:R-:W-:-:S04]  /*08b0*/  IMAD R3, R0, R3, R18 ;  /* 0x0000000300037224 */ /* 0x000fc800078e0212 */
[----:B0-----:R-:W-:-:S05]  /*08c0*/  IMAD.WIDE R2, R3, 0x4, R4 ;  /* 0x0000000403027825 */ /* 0x001fca00078e0204 */
[----:B------:R-:W-:Y:S01]  /*08d0*/  STG.E desc[UR4][R2.64], R24 ;  /* 0x0000001802007986 */ /* 0x000fe2000c101904 */
[----:B------:R-:W-:Y:S05]  /*08e0*/  EXIT ;  /* 0x000000000000794d */ /* 0x000fea0003800000 */
.L_x_19:
        /* <DEDUP_REMOVED lines=9> */
.L_x_22:


//--------------------- .nv.shared._Z21MatrixVectorMulKernelPfS_S_i --------------------------
	.section	.nv.shared._Z21MatrixVectorMulKernelPfS_S_i,"aw",@nobits
	.sectionflags	@""
	.align	16
	.zero		1024


//--------------------- .nv.shared.reserved.0     --------------------------
	.section	.nv.shared.reserved.0,"aw",@nobits
	.weak		__nv_reservedSMEM_offset_0_alias
	.size		__nv_reservedSMEM_offset_0_alias, 0, 64
	.other		__nv_reservedSMEM_offset_0_alias,@"STO_CUDA_RESERVED_SHARED STV_DEFAULT"
__nv_reservedSMEM_offset_0_alias:
	.zero		0
	.zero		64


//--------------------- .nv.shared._Z15matrixMulKernelPfS_S_iii --------------------------
	.section	.nv.shared._Z15matrixMulKernelPfS_S_iii,"aw",@nobits
	.sectionflags	@""
	.align	16
	.zero		1024


//--------------------- .nv.shared._Z15MatrixMulKernelPfS_S_iii --------------------------
	.section	.nv.shared._Z15MatrixMulKernelPfS_S_iii,"aw",@nobits
	.sectionflags	@""
	.align	16
	.zero		1024


//--------------------- .nv.constant0._Z21MatrixVectorMulKernelPfS_S_i --------------------------
	.section	.nv.constant0._Z21MatrixVectorMulKernelPfS_S_i,"a",@progbits
	.sectionflags	@""
	.align	4
.nv.constant0._Z21MatrixVectorMulKernelPfS_S_i:
	.zero		924


//--------------------- .nv.constant0._Z15matrixMulKernelPfS_S_iii --------------------------
	.section	.nv.constant0._Z15matrixMulKernelPfS_S_iii,"a",@progbits
	.sectionflags	@""
	.align	4
.nv.constant0._Z15matrixMulKernelPfS_S_iii:
	.zero		932


//--------------------- .nv.constant0._Z15MatrixMulKernelPfS_S_iii --------------------------
	.section	.nv.constant0._Z15MatrixMulKernelPfS_S_iii,"a",@progbits
	.sectionflags	@""
	.align	4
.nv.constant0._Z15MatrixMulKernelPfS_S_iii:
	.zero		932


//--------------------- SYMBOLS --------------------------

	.type		.nv.reservedSmem.offset0,@object
	.size		.nv.reservedSmem.offset0,0x4
	.type		.nv.reservedSmem.cap,@object
	.size		.nv.reservedSmem.cap,0x4
